	.headerflags	@"EF_CUDA_TEXMODE_UNIFIED EF_CUDA_64BIT_ADDRESS EF_CUDA_ACCELERATORS EF_CUDA_SM90 EF_CUDA_VIRTUAL_SM(EF_CUDA_SM90)"
	.elftype	@"ET_EXEC"


//--------------------- .nv.info                  --------------------------
	.section	.nv.info,"",@"SHT_CUDA_INFO"
	.align	4


	//----- nvinfo : EIATTR_REGCOUNT
	.align		4
        /*0000*/ 	.byte	0x04, 0x2f
        /*0002*/ 	.short	(.L_1 - .L_0)
	.align		4
.L_0:
        /*0004*/ 	.word	index@(triton_poi_fused__unsafe_index_add_convolution_leaky_relu_mul_sub_21)
        /*0008*/ 	.word	0x00000036


	//----- nvinfo : EIATTR_MIN_STACK_SIZE
	.align		4
.L_1:
        /*000c*/ 	.byte	0x04, 0x12
        /*000e*/ 	.short	(.L_3 - .L_2)
	.align		4
.L_2:
        /*0010*/ 	.word	index@(triton_poi_fused__unsafe_index_add_convolution_leaky_relu_mul_sub_21)
        /*0014*/ 	.word	0x00000000


	//----- nvinfo : EIATTR_FRAME_SIZE
	.align		4
.L_3:
        /*0018*/ 	.byte	0x04, 0x11
        /*001a*/ 	.short	(.L_5 - .L_4)
	.align		4
.L_4:
        /*001c*/ 	.word	index@(triton_poi_fused__unsafe_index_add_convolution_leaky_relu_mul_sub_21)
        /*0020*/ 	.word	0x00000000


	//----- nvinfo : EIATTR_MIN_STACK_SIZE
	.align		4
.L_5:
        /*0024*/ 	.byte	0x04, 0x12
        /*0026*/ 	.short	(.L_7 - .L_6)
	.align		4
.L_6:
        /*0028*/ 	.word	index@(triton_poi_fused__unsafe_index_add_convolution_leaky_relu_mul_sub_21)
        /*002c*/ 	.word	0x00000000
.L_7:


//--------------------- .nv.info.triton_poi_fused__unsafe_index_add_convolution_leaky_relu_mul_sub_21 --------------------------
	.section	.nv.info.triton_poi_fused__unsafe_index_add_convolution_leaky_relu_mul_sub_21,"",@"SHT_CUDA_INFO"
	.sectionflags	@""
	.align	4


	//----- nvinfo : EIATTR_CUDA_API_VERSION
	.align		4
        /*0000*/ 	.byte	0x04, 0x37
        /*0002*/ 	.short	(.L_9 - .L_8)
.L_8:
        /*0004*/ 	.word	0x0000007c


	//----- nvinfo : EIATTR_KPARAM_INFO
	.align		4
.L_9:
        /*0008*/ 	.byte	0x04, 0x17
        /*000a*/ 	.short	(.L_11 - .L_10)
.L_10:
        /*000c*/ 	.word	0x00000000
        /*0010*/ 	.short	0x000a
        /*0012*/ 	.short	0x0050
        /*0014*/ 	.byte	0x00, 0xf0, 0x11, 0x00


	//----- nvinfo : EIATTR_KPARAM_INFO
	.align		4
.L_11:
        /*0018*/ 	.byte	0x04, 0x17
        /*001a*/ 	.short	(.L_13 - .L_12)
.L_12:
        /*001c*/ 	.word	0x00000000
        /*0020*/ 	.short	0x0009
        /*0022*/ 	.short	0x0048
        /*0024*/ 	.byte	0x00, 0xf4, 0x21, 0x00


	//----- nvinfo : EIATTR_KPARAM_INFO
	.align		4
.L_13:
        /*0028*/ 	.byte	0x04, 0x17
        /*002a*/ 	.short	(.L_15 - .L_14)
.L_14:
        /*002c*/ 	.word	0x00000000
        /*0030*/ 	.short	0x0008
        /*0032*/ 	.short	0x0040
        /*0034*/ 	.byte	0x00, 0xf4, 0x21, 0x00


	//----- nvinfo : EIATTR_KPARAM_INFO
	.align		4
.L_15:
        /*0038*/ 	.byte	0x04, 0x17
        /*003a*/ 	.short	(.L_17 - .L_16)
.L_16:
        /*003c*/ 	.word	0x00000000
        /*0040*/ 	.short	0x0007
        /*0042*/ 	.short	0x0038
        /*0044*/ 	.byte	0x00, 0xf4, 0x21, 0x00


	//----- nvinfo : EIATTR_KPARAM_INFO
	.align		4
.L_17:
        /*0048*/ 	.byte	0x04, 0x17
        /*004a*/ 	.short	(.L_19 - .L_18)
.L_18:
        /*004c*/ 	.word	0x00000000
        /*0050*/ 	.short	0x0006
        /*0052*/ 	.short	0x0030
        /*0054*/ 	.byte	0x00, 0xf4, 0x21, 0x00


	//----- nvinfo : EIATTR_KPARAM_INFO
	.align		4
.L_19:
        /*0058*/ 	.byte	0x04, 0x17
        /*005a*/ 	.short	(.L_21 - .L_20)
.L_20:
        /*005c*/ 	.word	0x00000000
        /*0060*/ 	.short	0x0005
        /*0062*/ 	.short	0x0028
        /*0064*/ 	.byte	0x00, 0xf4, 0x21, 0x00


	//----- nvinfo : EIATTR_KPARAM_INFO
	.align		4
.L_21:
        /*0068*/ 	.byte	0x04, 0x17
        /*006a*/ 	.short	(.L_23 - .L_22)
.L_22:
        /*006c*/ 	.word	0x00000000
        /*0070*/ 	.short	0x0004
        /*0072*/ 	.short	0x0020
        /*0074*/ 	.byte	0x00, 0xf4, 0x21, 0x00


	//----- nvinfo : EIATTR_KPARAM_INFO
	.align		4
.L_23:
        /*0078*/ 	.byte	0x04, 0x17
        /*007a*/ 	.short	(.L_25 - .L_24)
.L_24:
        /*007c*/ 	.word	0x00000000
        /*0080*/ 	.short	0x0003
        /*0082*/ 	.short	0x0018
        /*0084*/ 	.byte	0x00, 0xf4, 0x21, 0x00


	//----- nvinfo : EIATTR_KPARAM_INFO
	.align		4
.L_25:
        /*0088*/ 	.byte	0x04, 0x17
        /*008a*/ 	.short	(.L_27 - .L_26)
.L_26:
        /*008c*/ 	.word	0x00000000
        /*0090*/ 	.short	0x0002
        /*0092*/ 	.short	0x0010
        /*0094*/ 	.byte	0x00, 0xf4, 0x21, 0x00


	//----- nvinfo : EIATTR_KPARAM_INFO
	.align		4
.L_27:
        /*0098*/ 	.byte	0x04, 0x17
        /*009a*/ 	.short	(.L_29 - .L_28)
.L_28:
        /*009c*/ 	.word	0x00000000
        /*00a0*/ 	.short	0x0001
        /*00a2*/ 	.short	0x0008
        /*00a4*/ 	.byte	0x00, 0xf4, 0x21, 0x00


	//----- nvinfo : EIATTR_KPARAM_INFO
	.align		4
.L_29:
        /*00a8*/ 	.byte	0x04, 0x17
        /*00aa*/ 	.short	(.L_31 - .L_30)
.L_30:
        /*00ac*/ 	.word	0x00000000
        /*00b0*/ 	.short	0x0000
        /*00b2*/ 	.short	0x0000
        /*00b4*/ 	.byte	0x00, 0xf4, 0x21, 0x00


	//----- nvinfo : EIATTR_SPARSE_MMA_MASK
	.align		4
.L_31:
        /*00b8*/ 	.byte	0x03, 0x50
        /*00ba*/ 	.short	0x0000


	//----- nvinfo : EIATTR_MAXREG_COUNT
	.align		4
        /*00bc*/ 	.byte	0x03, 0x1b
        /*00be*/ 	.short	0x00ff


	//----- nvinfo : EIATTR_EXIT_INSTR_OFFSETS
	.align		4
        /*00c0*/ 	.byte	0x04, 0x1c
        /*00c2*/ 	.short	(.L_33 - .L_32)


	//   ....[0]....
.L_32:
        /*00c4*/ 	.word	0x000021c0


	//----- nvinfo : EIATTR_REQNTID
	.align		4
.L_33:
        /*00c8*/ 	.byte	0x04, 0x10
        /*00ca*/ 	.short	(.L_35 - .L_34)
.L_34:
        /*00cc*/ 	.word	0x00000080
        /*00d0*/ 	.word	0x00000001
        /*00d4*/ 	.word	0x00000001


	//----- nvinfo : EIATTR_CBANK_PARAM_SIZE
	.align		4
.L_35:
        /*00d8*/ 	.byte	0x03, 0x19
        /*00da*/ 	.short	0x0054


	//----- nvinfo : EIATTR_PARAM_CBANK
	.align		4
        /*00dc*/ 	.byte	0x04, 0x0a
        /*00de*/ 	.short	(.L_37 - .L_36)
	.align		4
.L_36:
        /*00e0*/ 	.word	index@(.nv.constant0.triton_poi_fused__unsafe_index_add_convolution_leaky_relu_mul_sub_21)
        /*00e4*/ 	.short	0x0210
        /*00e6*/ 	.short	0x0054


	//----- nvinfo : EIATTR_SW_WAR
	.align		4
.L_37:
        /*00e8*/ 	.byte	0x04, 0x36
        /*00ea*/ 	.short	(.L_39 - .L_38)
.L_38:
        /*00ec*/ 	.word	0x00000008
.L_39:


//--------------------- .nv.callgraph             --------------------------
	.section	.nv.callgraph,"",@"SHT_CUDA_CALLGRAPH"
	.align	4
	.sectionentsize	8
	.align		4
        /*0000*/ 	.word	0x00000000
	.align		4
        /*0004*/ 	.word	0xffffffff
	.align		4
        /*0008*/ 	.word	0x00000000
	.align		4
        /*000c*/ 	.word	0xfffffffe
	.align		4
        /*0010*/ 	.word	0x00000000
	.align		4
        /*0014*/ 	.word	0xfffffffd
	.align		4
        /*0018*/ 	.word	0x00000000
	.align		4
        /*001c*/ 	.word	0xfffffffc


//--------------------- .text.triton_poi_fused__unsafe_index_add_convolution_leaky_relu_mul_sub_21 --------------------------
	.section	.text.triton_poi_fused__unsafe_index_add_convolution_leaky_relu_mul_sub_21,"ax",@progbits
	.align	128
        .global         triton_poi_fused__unsafe_index_add_convolution_leaky_relu_mul_sub_21
        .type           triton_poi_fused__unsafe_index_add_convolution_leaky_relu_mul_sub_21,@function
        .size           triton_poi_fused__unsafe_index_add_convolution_leaky_relu_mul_sub_21,(.L_x_1 - triton_poi_fused__unsafe_index_add_convolution_leaky_relu_mul_sub_21)
        .other          triton_poi_fused__unsafe_index_add_convolution_leaky_relu_mul_sub_21,@"STO_CUDA_ENTRY STV_DEFAULT"
triton_poi_fused__unsafe_index_add_convolution_leaky_relu_mul_sub_21:
.text.triton_poi_fused__unsafe_index_add_convolution_leaky_relu_mul_sub_21:
[----:B------:R-:W-:Y:S01]  /*0000*/  LDC R1, c[0x0][0x28] ;  /* 0x00000a00ff017b82 */ /* 0x000fe20000000800 */
[----:B------:R-:W1:Y:S07]  /*0010*/  S2R R0, SR_TID.X ;  /* 0x0000000000007919 */ /* 0x000e6e0000002100 */
[----:B------:R-:W2:Y:S01]  /*0020*/  LDC.64 R10, c[0x0][0x218] ;  /* 0x00008600ff0a7b82 */ /* 0x000ea20000000a00 */
[----:B------:R-:W-:Y:S01]  /*0030*/  ULDC.64 UR4, c[0x0][0x208] ;  /* 0x0000820000047ab9 */ /* 0x000fe20000000a00 */
[----:B------:R-:W-:Y:S01]  /*0040*/  ULDC.64 UR6, c[0x0][0x228] ;  /* 0x00008a0000067ab9 */ /* 0x000fe20000000a00 */
[----:B------:R-:W3:Y:S01]  /*0050*/  S2R R3, SR_CTAID.X ;  /* 0x0000000000037919 */ /* 0x000ee20000002500 */
[----:B------:R-:W-:-:S04]  /*0060*/  ULDC.64 UR8, c[0x0][0x230] ;  /* 0x00008c0000087ab9 */ /* 0x000fc80000000a00 */
[----:B------:R-:W4:Y:S08]  /*0070*/  LDC.64 R8, c[0x0][0x240] ;  /* 0x00009000ff087b82 */ /* 0x000f300000000a00 */
[----:B------:R-:W5:Y:S08]  /*0080*/  LDC.64 R40, c[0x0][0x220] ;  /* 0x00008800ff287b82 */ /* 0x000f700000000a00 */
[----:B------:R-:W2:Y:S01]  /*0090*/  LDC.64 R16, c[0x0][0x248] ;  /* 0x00009200ff107b82 */ /* 0x000ea20000000a00 */
[----:B-1----:R-:W-:-:S07]  /*00a0*/  IMAD.SHL.U32 R0, R0, 0x4, RZ ;  /* 0x0000000400007824 */ /* 0x002fce00078e00ff */
[----:B------:R-:W1:Y:S01]  /*00b0*/  LDC.64 R46, c[0x0][0x238] ;  /* 0x00008e00ff2e7b82 */ /* 0x000e620000000a00 */
[----:B---3--:R-:W-:Y:S02]  /*00c0*/  SHF.R.S32.HI R21, RZ, 0x15, R3 ;  /* 0x00000015ff157819 */ /* 0x008fe40000011403 */
[----:B------:R-:W-:Y:S02]  /*00d0*/  LOP3.LUT R0, R0, 0x1fc, RZ, 0xc0, !PT ;  /* 0x000001fc00007812 */ /* 0x000fe400078ec0ff */
[----:B------:R-:W-:-:S03]  /*00e0*/  SGXT R21, R21, 0x1 ;  /* 0x000000011515781a */ /* 0x000fc60000000200 */
[----:B------:R-:W-:-:S05]  /*00f0*/  IMAD R5, R3, 0x400, R0 ;  /* 0x0000040003057824 */ /* 0x000fca00078e0200 */
[----:B------:R-:W-:-:S04]  /*0100*/  SHF.R.S32.HI R0, RZ, 0x1f, R5 ;  /* 0x0000001fff007819 */ /* 0x000fc80000011405 */
[----:B------:R-:W-:-:S04]  /*0110*/  LEA.HI R4, R0, R5, RZ, 0x3 ;  /* 0x0000000500047211 */ /* 0x000fc800078f18ff */
[----:B------:R-:W-:-:S04]  /*0120*/  SHF.R.S32.HI R33, RZ, 0x3, R4 ;  /* 0x00000003ff217819 */ /* 0x000fc80000011404 */
[----:B------:R-:W-:-:S04]  /*0130*/  LEA.HI R0, R33, R33, RZ, 0x3 ;  /* 0x0000002121007211 */ /* 0x000fc800078f18ff */
[----:B------:R-:W-:Y:S01]  /*0140*/  LOP3.LUT R2, R0, 0xfffffff8, RZ, 0xc0, !PT ;  /* 0xfffffff800027812 */ /* 0x000fe200078ec0ff */
[----:B------:R-:W-:-:S04]  /*0150*/  VIADD R0, R5, 0x200 ;  /* 0x0000020005007836 */ /* 0x000fc80000000000 */
[----:B------:R-:W-:Y:S01]  /*0160*/  IMAD.IADD R33, R33, 0x1, -R2 ;  /* 0x0000000121217824 */ /* 0x000fe200078e0a02 */
[----:B------:R-:W-:-:S03]  /*0170*/  LEA.HI R2, R21, R0, RZ, 0x3 ;  /* 0x0000000015027211 */ /* 0x000fc600078f18ff */
[----:B----4-:R-:W-:Y:S01]  /*0180*/  IMAD.WIDE R6, R33, 0x8, R8 ;  /* 0x0000000821067825 */ /* 0x010fe200078e0208 */
[----:B------:R-:W-:-:S03]  /*0190*/  SHF.R.S32.HI R32, RZ, 0x3, R2 ;  /* 0x00000003ff207819 */ /* 0x000fc60000011402 */
[----:B--2---:R-:W-:Y:S01]  /*01a0*/  IMAD.WIDE R2, R33, 0x8, R10 ;  /* 0x0000000821027825 */ /* 0x004fe200078e020a */
[----:B------:R-:W-:Y:S01]  /*01b0*/  LEA.HI R12, R32, R32, RZ, 0x3 ;  /* 0x00000020200c7211 */ /* 0x000fe200078f18ff */
[----:B------:R-:W2:Y:S03]  /*01c0*/  LDG.E.EL.64 R6, desc[UR4][R6.64] ;  /* 0x0000000406067981 */ /* 0x000ea6000c2e1b00 */
[----:B------:R-:W-:Y:S01]  /*01d0*/  LOP3.LUT R13, R12, 0xfffffff8, RZ, 0xc0, !PT ;  /* 0xfffffff80c0d7812 */ /* 0x000fe200078ec0ff */
[----:B------:R-:W3:Y:S01]  /*01e0*/  LDG.E.EL.64 R2, desc[UR4][R2.64] ;  /* 0x0000000402027981 */ /* 0x000ee2000c2e1b00 */
[----:B------:R-:W-:-:S03]  /*01f0*/  LOP3.LUT R4, R4, 0xfffffff8, RZ, 0xc0, !PT ;  /* 0xfffffff804047812 */ /* 0x000fc600078ec0ff */
[----:B------:R-:W-:Y:S02]  /*0200*/  IMAD.IADD R32, R32, 0x1, -R13 ;  /* 0x0000000120207824 */ /* 0x000fe400078e0a0d */
[----:B------:R-:W-:Y:S02]  /*0210*/  IMAD.IADD R19, R5, 0x1, -R4 ;  /* 0x0000000105137824 */ /* 0x000fe400078e0a04 */
[----:B------:R-:W-:-:S04]  /*0220*/  IMAD.WIDE R24, R32, 0x8, R10 ;  /* 0x0000000820187825 */ /* 0x000fc800078e020a */
[C---:B-----5:R-:W-:Y:S02]  /*0230*/  IMAD.WIDE R12, R19.reuse, 0x8, R40 ;  /* 0x00000008130c7825 */ /* 0x060fe400078e0228 */
[----:B------:R-:W4:Y:S02]  /*0240*/  LDG.E.EL.64 R24, desc[UR4][R24.64] ;  /* 0x0000000418187981 */ /* 0x000f24000c2e1b00 */
[----:B------:R-:W-:Y:S02]  /*0250*/  IMAD.WIDE R22, R32, 0x8, R8 ;  /* 0x0000000820167825 */ /* 0x000fe400078e0208 */
[----:B------:R-:W5:Y:S04]  /*0260*/  LDG.E.EL.128 R12, desc[UR4][R12.64] ;  /* 0x000000040c0c7981 */ /* 0x000f68000c2e1d00 */
[----:B------:R-:W5:Y:S01]  /*0270*/  LDG.E.EL.64 R22, desc[UR4][R22.64] ;  /* 0x0000000416167981 */ /* 0x000f62000c2e1b00 */
[----:B0-----:R-:W-:-:S06]  /*0280*/  IMAD.WIDE R8, R19, 0x8, R16 ;  /* 0x0000000813087825 */ /* 0x001fcc00078e0210 */
[----:B------:R-:W5:Y:S01]  /*0290*/  LDG.E.EL.128 R8, desc[UR4][R8.64] ;  /* 0x0000000408087981 */ /* 0x000f62000c2e1d00 */
[----:B------:R-:W-:Y:S01]  /*02a0*/  VIADD R18, R5, 0x2 ;  /* 0x0000000205127836 */ /* 0x000fe20000000000 */
[----:B------:R-:W-:-:S04]  /*02b0*/  LEA.HI R20, R21, R5, RZ, 0x6 ;  /* 0x0000000515147211 */ /* 0x000fc800078f30ff */
[C---:B------:R-:W-:Y:S02]  /*02c0*/  LEA.HI R4, R21.reuse, R18, RZ, 0x3 ;  /* 0x0000001215047211 */ /* 0x040fe400078f18ff */
[----:B------:R-:W-:Y:S02]  /*02d0*/  LEA.HI R21, R21, R0, RZ, 0x6 ;  /* 0x0000000015157211 */ /* 0x000fe400078f30ff */
[----:B------:R-:W-:Y:S02]  /*02e0*/  LOP3.LUT R27, R4, 0xfffffff8, RZ, 0xc0, !PT ;  /* 0xfffffff8041b7812 */ /* 0x000fe400078ec0ff */
[--C-:B------:R-:W-:Y:S02]  /*02f0*/  SHF.R.S32.HI R0, RZ, 0x6, R20.reuse ;  /* 0x00000006ff007819 */ /* 0x100fe40000011414 */
[----:B------:R-:W-:Y:S01]  /*0300*/  SHF.R.S32.HI R29, RZ, 0x1f, R20 ;  /* 0x0000001fff1d7819 */ /* 0x000fe20000011414 */
[----:B------:R-:W-:-:S03]  /*0310*/  IMAD.IADD R18, R18, 0x1, -R27 ;  /* 0x0000000112127824 */ /* 0x000fc600078e0a1b */
[----:B------:R-:W-:Y:S02]  /*0320*/  LEA.HI R29, R29, R0, RZ, 0x9 ;  /* 0x000000001d1d7211 */ /* 0x000fe400078f48ff */
[--C-:B------:R-:W-:Y:S02]  /*0330*/  SHF.R.S32.HI R4, RZ, 0x6, R21.reuse ;  /* 0x00000006ff047819 */ /* 0x100fe40000011415 */
[----:B------:R-:W-:Y:S02]  /*0340*/  LOP3.LUT R29, R29, 0xfffffe00, RZ, 0xc0, !PT ;  /* 0xfffffe001d1d7812 */ /* 0x000fe400078ec0ff */
[----:B------:R-:W-:-:S03]  /*0350*/  SHF.R.S32.HI R21, RZ, 0x1f, R21 ;  /* 0x0000001fff157819 */ /* 0x000fc60000011415 */
[C---:B------:R-:W-:Y:S01]  /*0360*/  IMAD.IADD R38, R0.reuse, 0x1, -R29 ;  /* 0x0000000100267824 */ /* 0x040fe200078e0a1d */
[----:B------:R-:W-:Y:S01]  /*0370*/  LEA.HI R21, R21, R4, RZ, 0x9 ;  /* 0x0000000415157211 */ /* 0x000fe200078f48ff */
[----:B------:R-:W-:-:S03]  /*0380*/  IMAD.SHL.U32 R0, R0, 0x10, RZ ;  /* 0x0000001000007824 */ /* 0x000fc600078e00ff */
[----:B------:R-:W-:Y:S01]  /*0390*/  LOP3.LUT R21, R21, 0xfffffe00, RZ, 0xc0, !PT ;  /* 0xfffffe0015157812 */ /* 0x000fe200078ec0ff */
[----:B------:R-:W-:-:S04]  /*03a0*/  IMAD.SHL.U32 R26, R4, 0x10, RZ ;  /* 0x00000010041a7824 */ /* 0x000fc800078e00ff */
[----:B------:R-:W-:Y:S02]  /*03b0*/  IMAD.IADD R28, R4, 0x1, -R21 ;  /* 0x00000001041c7824 */ /* 0x000fe400078e0a15 */
[----:B-1----:R-:W-:-:S04]  /*03c0*/  IMAD.WIDE R38, R38, 0x4, R46 ;  /* 0x0000000426267825 */ /* 0x002fc800078e022e */
[----:B------:R-:W-:Y:S02]  /*03d0*/  IMAD.WIDE R46, R28, 0x4, R46 ;  /* 0x000000041c2e7825 */ /* 0x000fe400078e022e */
[----:B------:R0:W5:Y:S01]  /*03e0*/  LDG.E.EL R28, desc[UR4][R38.64] ;  /* 0x00000004261c7981 */ /* 0x000162000c2e1900 */
[----:B--2---:R-:W-:Y:S02]  /*03f0*/  SHF.R.U32.HI R27, RZ, 0x1d, R7 ;  /* 0x0000001dff1b7819 */ /* 0x004fe40000011607 */
[----:B---3--:R-:W-:Y:S02]  /*0400*/  SHF.R.U32.HI R31, RZ, 0x1d, R3 ;  /* 0x0000001dff1f7819 */ /* 0x008fe40000011603 */
[----:B------:R-:W-:Y:S02]  /*0410*/  LOP3.LUT R27, R27, 0x4, RZ, 0xc0, !PT ;  /* 0x000000041b1b7812 */ /* 0x000fe400078ec0ff */
[----:B------:R-:W-:Y:S02]  /*0420*/  LOP3.LUT R31, R31, 0x4, RZ, 0xc0, !PT ;  /* 0x000000041f1f7812 */ /* 0x000fe400078ec0ff */
[----:B------:R-:W-:-:S02]  /*0430*/  IADD3 R27, P1, R6, R27, RZ ;  /* 0x0000001b061b7210 */ /* 0x000fc40007f3e0ff */
[----:B------:R-:W-:Y:S02]  /*0440*/  IADD3 R31, P0, R2, R31, RZ ;  /* 0x0000001f021f7210 */ /* 0x000fe40007f1e0ff */
[----:B------:R-:W-:Y:S01]  /*0450*/  SHF.R.S32.HI R2, RZ, 0x1f, R0 ;  /* 0x0000001fff027819 */ /* 0x000fe20000011400 */
[----:B------:R-:W-:Y:S01]  /*0460*/  IMAD.X R7, RZ, RZ, R7, P1 ;  /* 0x000000ffff077224 */ /* 0x000fe200008e0607 */
[----:B----4-:R-:W-:Y:S01]  /*0470*/  SHF.R.U32.HI R29, RZ, 0x1d, R25 ;  /* 0x0000001dff1d7819 */ /* 0x010fe20000011619 */
[----:B------:R-:W-:Y:S01]  /*0480*/  IMAD.X R3, RZ, RZ, R3, P0 ;  /* 0x000000ffff037224 */ /* 0x000fe200000e0603 */
[-C--:B------:R-:W-:Y:S02]  /*0490*/  LEA R20, P0, R31, R0.reuse, 0x2 ;  /* 0x000000001f147211 */ /* 0x080fe400078010ff */
[----:B------:R-:W-:Y:S02]  /*04a0*/  LEA R6, P1, R27, R0, 0x2 ;  /* 0x000000001b067211 */ /* 0x000fe400078210ff */
[----:B------:R-:W-:-:S02]  /*04b0*/  LOP3.LUT R29, R29, 0x4, RZ, 0xc0, !PT ;  /* 0x000000041d1d7812 */ /* 0x000fc400078ec0ff */
[----:B-----5:R-:W-:Y:S02]  /*04c0*/  SHF.R.U32.HI R21, RZ, 0x1d, R13 ;  /* 0x0000001dff157819 */ /* 0x020fe4000001160d */
[-C--:B------:R-:W-:Y:S02]  /*04d0*/  LEA.HI.X R3, R31, R2.reuse, R3, 0x2, P0 ;  /* 0x000000021f037211 */ /* 0x080fe400000f1403 */
[----:B------:R-:W-:Y:S02]  /*04e0*/  LEA.HI.X R0, R27, R2, R7, 0x2, P1 ;  /* 0x000000021b007211 */ /* 0x000fe400008f1407 */
[----:B------:R-:W-:Y:S02]  /*04f0*/  IADD3 R2, P0, R24, R29, RZ ;  /* 0x0000001d18027210 */ /* 0x000fe40007f1e0ff */
[----:B------:R-:W-:Y:S01]  /*0500*/  LOP3.LUT R21, R21, 0x4, RZ, 0xc0, !PT ;  /* 0x0000000415157812 */ /* 0x000fe200078ec0ff */
[----:B------:R-:W-:Y:S01]  /*0510*/  IMAD.WIDE R16, R18, 0x8, R16 ;  /* 0x0000000812107825 */ /* 0x000fe200078e0210 */
[----:B------:R-:W-:Y:S01]  /*0520*/  SHF.R.U32.HI R27, RZ, 0x1d, R23 ;  /* 0x0000001dff1b7819 */ /* 0x000fe20000011617 */
[----:B------:R-:W2:Y:S01]  /*0530*/  LDG.E.EL R29, desc[UR4][R46.64] ;  /* 0x000000042e1d7981 */ /* 0x000ea2000c2e1900 */
[----:B------:R-:W-:Y:S01]  /*0540*/  LEA R7, P1, R2, R26, 0x2 ;  /* 0x0000001a02077211 */ /* 0x000fe200078210ff */
[----:B------:R-:W-:Y:S01]  /*0550*/  IMAD.X R24, RZ, RZ, R25, P0 ;  /* 0x000000ffff187224 */ /* 0x000fe200000e0619 */
[----:B------:R-:W-:-:S02]  /*0560*/  SHF.R.S32.HI R25, RZ, 0x1f, R26 ;  /* 0x0000001fff197819 */ /* 0x000fc4000001141a */
[----:B------:R-:W-:Y:S02]  /*0570*/  IADD3 R4, P0, R12, R21, RZ ;  /* 0x000000150c047210 */ /* 0x000fe40007f1e0ff */
[----:B------:R-:W-:Y:S02]  /*0580*/  LOP3.LUT R27, R27, 0x4, RZ, 0xc0, !PT ;  /* 0x000000041b1b7812 */ /* 0x000fe400078ec0ff */
[----:B------:R-:W-:Y:S02]  /*0590*/  SHF.R.U32.HI R21, RZ, 0x1d, R15 ;  /* 0x0000001dff157819 */ /* 0x000fe4000001160f */
[----:B------:R-:W-:Y:S01]  /*05a0*/  LEA.HI.X R2, R2, R25, R24, 0x2, P1 ;  /* 0x0000001902027211 */ /* 0x000fe200008f1418 */
[----:B------:R-:W-:Y:S01]  /*05b0*/  IMAD.X R24, RZ, RZ, R13, P0 ;  /* 0x000000ffff187224 */ /* 0x000fe200000e060d */
[----:B------:R-:W-:Y:S02]  /*05c0*/  IADD3 R27, P2, R22, R27, RZ ;  /* 0x0000001b161b7210 */ /* 0x000fe40007f5e0ff */
[----:B------:R-:W-:-:S02]  /*05d0*/  LOP3.LUT R21, R21, 0x4, RZ, 0xc0, !PT ;  /* 0x0000000415157812 */ /* 0x000fc400078ec0ff */
[----:B------:R-:W-:Y:S01]  /*05e0*/  IADD3 R13, P1, R20, R4, RZ ;  /* 0x00000004140d7210 */ /* 0x000fe20007f3e0ff */
[----:B------:R-:W-:Y:S01]  /*05f0*/  IMAD.X R12, RZ, RZ, R23, P2 ;  /* 0x000000ffff0c7224 */ /* 0x000fe200010e0617 */
[----:B------:R-:W-:Y:S02]  /*0600*/  IADD3 R21, P0, R14, R21, RZ ;  /* 0x000000150e157210 */ /* 0x000fe40007f1e0ff */
[----:B------:R-:W-:Y:S01]  /*0610*/  IADD3 R31, P2, R6, R4, RZ ;  /* 0x00000004061f7210 */ /* 0x000fe20007f5e0ff */
[--C-:B------:R-:W-:Y:S01]  /*0620*/  IMAD.X R34, R3, 0x1, R24.reuse, P1 ;  /* 0x0000000103227824 */ /* 0x100fe200008e0618 */
[----:B------:R-:W-:Y:S02]  /*0630*/  IADD3 R48, P1, R13, UR6, RZ ;  /* 0x000000060d307c10 */ /* 0x000fe4000ff3e0ff */
[----:B------:R-:W-:Y:S01]  /*0640*/  LEA R22, P3, R27, R26, 0x2 ;  /* 0x0000001a1b167211 */ /* 0x000fe200078610ff */
[----:B------:R-:W-:Y:S01]  /*0650*/  IMAD.X R26, RZ, RZ, R15, P0 ;  /* 0x000000ffff1a7224 */ /* 0x000fe200000e060f */
[----:B------:R-:W-:Y:S01]  /*0660*/  IADD3.X R49, R34, UR7, RZ, P1, !PT ;  /* 0x0000000722317c10 */ /* 0x000fe20008ffe4ff */
[----:B------:R-:W-:Y:S01]  /*0670*/  IMAD.X R35, R0, 0x1, R24, P2 ;  /* 0x0000000100237824 */ /* 0x000fe200010e0618 */
[----:B------:R-:W-:-:S02]  /*0680*/  IADD3 R14, P0, R6, R21, RZ ;  /* 0x00000015060e7210 */ /* 0x000fc40007f1e0ff */
[----:B------:R-:W-:Y:S01]  /*0690*/  IADD3 R44, P2, R31, UR6, RZ ;  /* 0x000000061f2c7c10 */ /* 0x000fe2000ff5e0ff */
[----:B------:R-:W3:Y:S01]  /*06a0*/  LDG.E.EL.U8 R30, desc[UR4][R48.64] ;  /* 0x00000004301e7981 */ /* 0x000ee2000c2e1100 */
[----:B------:R-:W-:Y:S02]  /*06b0*/  LEA.HI.X R23, R27, R25, R12, 0x2, P3 ;  /* 0x000000191b177211 */ /* 0x000fe400018f140c */
[----:B------:R-:W-:Y:S01]  /*06c0*/  SHF.R.U32.HI R25, RZ, 0x1d, R9 ;  /* 0x0000001dff197819 */ /* 0x000fe20000011609 */
[----:B------:R-:W-:Y:S01]  /*06d0*/  IMAD.X R36, R0, 0x1, R26, P0 ;  /* 0x0000000100247824 */ /* 0x000fe200000e061a */
[----:B------:R-:W-:Y:S02]  /*06e0*/  IADD3.X R45, R35, UR7, RZ, P2, !PT ;  /* 0x00000007232d7c10 */ /* 0x000fe400097fe4ff */
[----:B------:R-:W-:Y:S02]  /*06f0*/  IADD3 R42, P0, R14, UR6, RZ ;  /* 0x000000060e2a7c10 */ /* 0x000fe4000ff1e0ff */
[----:B------:R-:W-:Y:S01]  /*0700*/  LOP3.LUT R25, R25, 0x4, RZ, 0xc0, !PT ;  /* 0x0000000419197812 */ /* 0x000fe200078ec0ff */
[----:B------:R1:W4:Y:S01]  /*0710*/  LDG.E.EL.U8 R37, desc[UR4][R44.64] ;  /* 0x000000042c257981 */ /* 0x000322000c2e1100 */
[----:B------:R-:W-:-:S02]  /*0720*/  IADD3.X R43, R36, UR7, RZ, P0, !PT ;  /* 0x00000007242b7c10 */ /* 0x000fc400087fe4ff */
[----:B------:R-:W-:-:S03]  /*0730*/  IADD3 R25, P0, R8, R25, RZ ;  /* 0x0000001908197210 */ /* 0x000fc60007f1e0ff */
[----:B------:R5:W2:Y:S02]  /*0740*/  LDG.E.EL.U8 R42, desc[UR4][R42.64] ;  /* 0x000000042a2a7981 */ /* 0x000aa4000c2e1100 */
[----:B------:R-:W-:Y:S01]  /*0750*/  IMAD.X R27, RZ, RZ, R9, P0 ;  /* 0x000000ffff1b7224 */ /* 0x000fe200000e0609 */
[----:B------:R-:W-:-:S05]  /*0760*/  IADD3 R8, P0, R25, R6, RZ ;  /* 0x0000000619087210 */ /* 0x000fca0007f1e0ff */
[----:B0-----:R-:W-:Y:S01]  /*0770*/  IMAD.X R39, R27, 0x1, R0, P0 ;  /* 0x000000011b277824 */ /* 0x001fe200000e0600 */
[----:B-1----:R-:W-:-:S04]  /*0780*/  IADD3 R44, P0, R8, UR6, RZ ;  /* 0x00000006082c7c10 */ /* 0x002fc8000ff1e0ff */
[----:B------:R-:W-:Y:S02]  /*0790*/  IADD3.X R45, R39, UR7, RZ, P0, !PT ;  /* 0x00000007272d7c10 */ /* 0x000fe400087fe4ff */
[----:B------:R-:W-:-:S03]  /*07a0*/  LEA R12, P0, R13, UR8, 0x2 ;  /* 0x000000080d0c7c11 */ /* 0x000fc6000f8010ff */
[----:B------:R-:W2:Y:S01]  /*07b0*/  LDG.E.EL.U8 R15, desc[UR4][R44.64] ;  /* 0x000000042c0f7981 */ /* 0x000ea2000c2e1100 */
[----:B------:R-:W-:Y:S02]  /*07c0*/  LEA.HI.X R13, R13, UR9, R34, 0x2, P0 ;  /* 0x000000090d0d7c11 */ /* 0x000fe400080f1422 */
[C---:B------:R-:W-:Y:S02]  /*07d0*/  LEA R34, P0, R31.reuse, UR8, 0x2 ;  /* 0x000000081f227c11 */ /* 0x040fe4000f8010ff */
[----:B------:R-:W-:Y:S02]  /*07e0*/  IADD3 R9, P1, R25, R20, RZ ;  /* 0x0000001419097210 */ /* 0x000fe40007f3e0ff */
[----:B------:R-:W-:Y:S02]  /*07f0*/  LEA.HI.X R35, R31, UR9, R35, 0x2, P0 ;  /* 0x000000091f237c11 */ /* 0x000fe400080f1423 */
[----:B------:R0:W2:Y:S01]  /*0800*/  LDG.E.EL R31, desc[UR4][R12.64] ;  /* 0x000000040c1f7981 */ /* 0x0000a2000c2e1900 */
[----:B-----5:R-:W-:-:S03]  /*0810*/  SHF.R.U32.HI R43, RZ, 0x1d, R11 ;  /* 0x0000001dff2b7819 */ /* 0x020fc6000001160b */
[----:B------:R-:W5:Y:S01]  /*0820*/  LDG.E.EL R34, desc[UR4][R34.64] ;  /* 0x0000000422227981 */ /* 0x000f62000c2e1900 */
[----:B0-----:R-:W-:-:S04]  /*0830*/  LEA R12, P0, R14, UR8, 0x2 ;  /* 0x000000080e0c7c11 */ /* 0x001fc8000f8010ff */
[----:B------:R-:W-:Y:S01]  /*0840*/  LEA.HI.X R13, R14, UR9, R36, 0x2, P0 ;  /* 0x000000090e0d7c11 */ /* 0x000fe200080f1424 */
[----:B------:R-:W-:Y:S01]  /*0850*/  IMAD.X R14, R27, 0x1, R3, P1 ;  /* 0x000000011b0e7824 */ /* 0x000fe200008e0603 */
[----:B------:R-:W-:Y:S02]  /*0860*/  IADD3 R44, P0, R9, UR6, RZ ;  /* 0x00000006092c7c10 */ /* 0x000fe4000ff1e0ff */
[----:B------:R-:W-:Y:S01]  /*0870*/  LOP3.LUT R43, R43, 0x4, RZ, 0xc0, !PT ;  /* 0x000000042b2b7812 */ /* 0x000fe200078ec0ff */
[----:B------:R0:W5:Y:S01]  /*0880*/  LDG.E.EL R38, desc[UR4][R12.64] ;  /* 0x000000040c267981 */ /* 0x000162000c2e1900 */
[----:B------:R-:W-:-:S05]  /*0890*/  IADD3.X R45, R14, UR7, RZ, P0, !PT ;  /* 0x000000070e2d7c10 */ /* 0x000fca00087fe4ff */
[----:B------:R1:W5:Y:S01]  /*08a0*/  LDG.E.EL.U8 R36, desc[UR4][R44.64] ;  /* 0x000000042c247981 */ /* 0x000362000c2e1100 */
[----:B0-----:R-:W-:Y:S01]  /*08b0*/  IMAD.WIDE R12, R18, 0x8, R40 ;  /* 0x00000008120c7825 */ /* 0x001fe200078e0228 */
[----:B-1----:R-:W-:-:S04]  /*08c0*/  LEA R44, P5, R9, UR8, 0x2 ;  /* 0x00000008092c7c11 */ /* 0x002fc8000f8a10ff */
[----:B------:R-:W-:-:S05]  /*08d0*/  LEA.HI.X R45, R9, UR9, R14, 0x2, P5 ;  /* 0x00000009092d7c11 */ /* 0x000fca000a8f140e */
[----:B------:R-:W5:Y:S01]  /*08e0*/  LDG.E.EL R40, desc[UR4][R44.64] ;  /* 0x000000042c287981 */ /* 0x000f62000c2e1900 */
[----:B---3--:R-:W-:Y:S02]  /*08f0*/  ISETP.NE.AND P2, PT, R30, RZ, PT ;  /* 0x000000ff1e00720c */ /* 0x008fe40003f45270 */
[----:B------:R-:W-:-:S05]  /*0900*/  IADD3 R30, P3, R10, R43, RZ ;  /* 0x0000002b0a1e7210 */ /* 0x000fca0007f7e0ff */
[----:B------:R-:W-:Y:S01]  /*0910*/  IMAD.X R35, RZ, RZ, R11, P3 ;  /* 0x000000ffff237224 */ /* 0x000fe200018e060b */
[----:B----4-:R-:W-:Y:S02]  /*0920*/  ISETP.NE.AND P1, PT, R37, RZ, PT ;  /* 0x000000ff2500720c */ /* 0x010fe40003f25270 */
[----:B------:R-:W-:Y:S02]  /*0930*/  IADD3 R37, P3, R30, R6, RZ ;  /* 0x000000061e257210 */ /* 0x000fe40007f7e0ff */
[----:B------:R-:W-:Y:S02]  /*0940*/  LEA R10, P4, R8, UR8, 0x2 ;  /* 0x00000008080a7c11 */ /* 0x000fe4000f8810ff */
[----:B--2---:R-:W-:Y:S01]  /*0950*/  ISETP.NE.AND P0, PT, R42, RZ, PT ;  /* 0x000000ff2a00720c */ /* 0x004fe20003f05270 */
[----:B------:R-:W-:Y:S01]  /*0960*/  IMAD.X R18, R35, 0x1, R0, P3 ;  /* 0x0000000123127824 */ /* 0x000fe200018e0600 */
[----:B------:R-:W-:Y:S02]  /*0970*/  IADD3 R42, P3, R37, UR6, RZ ;  /* 0x00000006252a7c10 */ /* 0x000fe4000ff7e0ff */
[----:B------:R-:W-:-:S02]  /*0980*/  LEA.HI.X R11, R8, UR9, R39, 0x2, P4 ;  /* 0x00000009080b7c11 */ /* 0x000fc4000a0f1427 */
[C---:B------:R-:W-:Y:S02]  /*0990*/  LEA R8, P4, R37.reuse, UR8, 0x2 ;  /* 0x0000000825087c11 */ /* 0x040fe4000f8810ff */
[----:B------:R-:W-:Y:S01]  /*09a0*/  IADD3.X R43, R18, UR7, RZ, P3, !PT ;  /* 0x00000007122b7c10 */ /* 0x000fe20009ffe4ff */
[----:B------:R0:W2:Y:S01]  /*09b0*/  LDG.E.EL R41, desc[UR4][R10.64] ;  /* 0x000000040a297981 */ /* 0x0000a2000c2e1900 */
[----:B------:R-:W-:Y:S02]  /*09c0*/  IADD3 R39, P3, R20, R21, RZ ;  /* 0x0000001514277210 */ /* 0x000fe40007f7e0ff */
[----:B------:R-:W-:Y:S02]  /*09d0*/  LEA.HI.X R9, R37, UR9, R18, 0x2, P4 ;  /* 0x0000000925097c11 */ /* 0x000fe4000a0f1412 */
[----:B------:R1:W3:Y:S01]  /*09e0*/  LDG.E.EL.U8 R37, desc[UR4][R42.64] ;  /* 0x000000042a257981 */ /* 0x0002e2000c2e1100 */
[----:B------:R-:W-:Y:S01]  /*09f0*/  IADD3 R14, P4, R39, UR6, RZ ;  /* 0x00000006270e7c10 */ /* 0x000fe2000ff9e0ff */
[----:B0-----:R-:W0:Y:S01]  /*0a00*/  LDC.64 R10, c[0x0][0x258] ;  /* 0x00009600ff0a7b82 */ /* 0x001e220000000a00 */
[----:B-1----:R-:W-:Y:S01]  /*0a10*/  IMAD.X R42, R3, 0x1, R26, P3 ;  /* 0x00000001032a7824 */ /* 0x002fe200018e061a */
[----:B------:R-:W-:Y:S01]  /*0a20*/  ISETP.NE.AND P3, PT, R15, RZ, PT ;  /* 0x000000ff0f00720c */ /* 0x000fe20003f65270 */
[----:B------:R1:W4:Y:S03]  /*0a30*/  LDG.E.EL R43, desc[UR4][R8.64] ;  /* 0x00000004082b7981 */ /* 0x000326000c2e1900 */
[----:B------:R-:W-:-:S05]  /*0a40*/  IADD3.X R15, R42, UR7, RZ, P4, !PT ;  /* 0x000000072a0f7c10 */ /* 0x000fca000a7fe4ff */
[----:B------:R1:W4:Y:S02]  /*0a50*/  LDG.E.EL.U8 R18, desc[UR4][R14.64] ;  /* 0x000000040e127981 */ /* 0x000324000c2e1100 */
[----:B-1----:R-:W1:Y:S01]  /*0a60*/  LDC.64 R8, c[0x0][0x250] ;  /* 0x00009400ff087b82 */ /* 0x002e620000000a00 */
[----:B------:R-:W-:-:S04]  /*0a70*/  LEA R14, P4, R39, UR8, 0x2 ;  /* 0x00000008270e7c11 */ /* 0x000fc8000f8810ff */
[----:B------:R-:W-:-:S05]  /*0a80*/  LEA.HI.X R15, R39, UR9, R42, 0x2, P4 ;  /* 0x00000009270f7c11 */ /* 0x000fca000a0f142a */
[----:B------:R0:W4:Y:S01]  /*0a90*/  LDG.E.EL R39, desc[UR4][R14.64] ;  /* 0x000000040e277981 */ /* 0x000122000c2e1900 */
[----:B-----5:R-:W-:Y:S01]  /*0aa0*/  ISETP.NE.AND P4, PT, R36, RZ, PT ;  /* 0x000000ff2400720c */ /* 0x020fe20003f85270 */
[----:B0-----:R-:W-:Y:S01]  /*0ab0*/  IMAD.WIDE R14, R33, 0x4, R10 ;  /* 0x00000004210e7825 */ /* 0x001fe200078e020a */
[----:B------:R-:W-:-:S05]  /*0ac0*/  IADD3 R33, P5, R30, R20, RZ ;  /* 0x000000141e217210 */ /* 0x000fca0007fbe0ff */
[----:B------:R-:W-:Y:S01]  /*0ad0*/  IMAD.X R36, R35, 0x1, R3, P5 ;  /* 0x0000000123247824 */ /* 0x000fe200028e0603 */
[----:B------:R-:W-:Y:S01]  /*0ae0*/  IADD3 R44, P5, R33, UR6, RZ ;  /* 0x00000006212c7c10 */ /* 0x000fe2000ffbe0ff */
[----:B------:R-:W-:-:S03]  /*0af0*/  IMAD.WIDE R10, R32, 0x4, R10 ;  /* 0x00000004200a7825 */ /* 0x000fc600078e020a */
[----:B------:R-:W-:Y:S02]  /*0b00*/  IADD3.X R45, R36, UR7, RZ, P5, !PT ;  /* 0x00000007242d7c10 */ /* 0x000fe4000affe4ff */
[----:B------:R-:W-:-:S04]  /*0b10*/  LEA R32, P5, R33, UR8, 0x2 ;  /* 0x0000000821207c11 */ /* 0x000fc8000f8a10ff */
[----:B------:R-:W-:-:S05]  /*0b20*/  LEA.HI.X R33, R33, UR9, R36, 0x2, P5 ;  /* 0x0000000921217c11 */ /* 0x000fca000a8f1424 */
[----:B------:R-:W5:Y:S04]  /*0b30*/  LDG.E.EL R36, desc[UR4][R32.64] ;  /* 0x0000000420247981 */ /* 0x000f68000c2e1900 */
[----:B------:R-:W4:Y:S01]  /*0b40*/  LDG.E.EL R33, desc[UR4][R14.64] ;  /* 0x000000040e217981 */ /* 0x000f22000c2e1900 */
[----:B-1----:R-:W-:-:S03]  /*0b50*/  IMAD.WIDE R8, R19, 0x4, R8 ;  /* 0x0000000413087825 */ /* 0x002fc600078e0208 */
[----:B------:R-:W4:Y:S04]  /*0b60*/  LDG.E.EL.U8 R19, desc[UR4][R44.64] ;  /* 0x000000042c137981 */ /* 0x000f28000c2e1100 */
[----:B------:R-:W4:Y:S04]  /*0b70*/  LDG.E.EL R32, desc[UR4][R10.64] ;  /* 0x000000040a207981 */ /* 0x000f28000c2e1900 */
[----:B------:R-:W4:Y:S04]  /*0b80*/  LDG.E.EL.128 R12, desc[UR4][R12.64] ;  /* 0x000000040c0c7981 */ /* 0x000f28000c2e1d00 */
[----:B------:R-:W5:Y:S01]  /*0b90*/  LDG.E.EL.128 R8, desc[UR4][R8.64] ;  /* 0x0000000408087981 */ /* 0x000f62000c2e1d00 */
[C---:B------:R-:W-:Y:S01]  /*0ba0*/  FADD R47, R28.reuse, R34 ;  /* 0x000000221c2f7221 */ /* 0x040fe20000000000 */
[----:B------:R-:W-:-:S03]  /*0bb0*/  FADD R40, R28, R40 ;  /* 0x000000281c287221 */ /* 0x000fc60000000000 */
[----:B------:R-:W-:Y:S01]  /*0bc0*/  @!P1 FMUL R47, R47, 0.10000000149011611938 ;  /* 0x3dcccccd2f2f9820 */ /* 0x000fe20000400000 */
[----:B------:R-:W-:Y:S01]  /*0bd0*/  @!P4 FMUL R40, R40, 0.10000000149011611938 ;  /* 0x3dcccccd2828c820 */ /* 0x000fe20000400000 */
[----:B------:R-:W-:-:S04]  /*0be0*/  FADD R31, R28, R31 ;  /* 0x0000001f1c1f7221 */ /* 0x000fc80000000000 */
[----:B------:R-:W-:-:S04]  /*0bf0*/  @!P2 FMUL R31, R31, 0.10000000149011611938 ;  /* 0x3dcccccd1f1fa820 */ /* 0x000fc80000400000 */
[----:B------:R-:W-:Y:S01]  /*0c00*/  FADD R40, -R31, R40 ;  /* 0x000000281f287221 */ /* 0x000fe20000000100 */
[----:B--2---:R-:W-:-:S04]  /*0c10*/  FADD R34, R28, R41 ;  /* 0x000000291c227221 */ /* 0x004fc80000000000 */
[----:B------:R-:W-:Y:S01]  /*0c20*/  @!P3 FMUL R34, R34, 0.10000000149011611938 ;  /* 0x3dcccccd2222b820 */ /* 0x000fe20000400000 */
[----:B---3--:R-:W-:Y:S02]  /*0c30*/  ISETP.NE.AND P3, PT, R37, RZ, PT ;  /* 0x000000ff2500720c */ /* 0x008fe40003f65270 */
[----:B----4-:R-:W-:-:S04]  /*0c40*/  SHF.R.U32.HI R41, RZ, 0x1d, R13 ;  /* 0x0000001dff297819 */ /* 0x010fc8000001160d */
[----:B------:R-:W-:-:S04]  /*0c50*/  LOP3.LUT R41, R41, 0x4, RZ, 0xc0, !PT ;  /* 0x0000000429297812 */ /* 0x000fc800078ec0ff */
[----:B------:R-:W-:-:S04]  /*0c60*/  IADD3 R12, P1, R12, R41, RZ ;  /* 0x000000290c0c7210 */ /* 0x000fc80007f3e0ff */
[----:B------:R-:W-:Y:S01]  /*0c70*/  IADD3 R41, P4, R6, R12, RZ ;  /* 0x0000000c06297210 */ /* 0x000fe20007f9e0ff */
[----:B------:R-:W-:Y:S01]  /*0c80*/  IMAD.X R37, RZ, RZ, R13, P1 ;  /* 0x000000ffff257224 */ /* 0x000fe200008e060d */
[----:B------:R-:W-:-:S03]  /*0c90*/  ISETP.NE.AND P1, PT, R18, RZ, PT ;  /* 0x000000ff1200720c */ /* 0x000fc60003f25270 */
[----:B------:R-:W-:Y:S01]  /*0ca0*/  IMAD.X R42, R0, 0x1, R37, P4 ;  /* 0x00000001002a7824 */ /* 0x000fe200020e0625 */
[----:B------:R-:W-:Y:S02]  /*0cb0*/  IADD3 R18, P4, R41, UR6, RZ ;  /* 0x0000000629127c10 */ /* 0x000fe4000ff9e0ff */
[----:B------:R-:W-:Y:S02]  /*0cc0*/  ISETP.NE.AND P2, PT, R19, RZ, PT ;  /* 0x000000ff1300720c */ /* 0x000fe40003f45270 */
[----:B------:R-:W-:Y:S01]  /*0cd0*/  IADD3.X R19, R42, UR7, RZ, P4, !PT ;  /* 0x000000072a137c10 */ /* 0x000fe2000a7fe4ff */
[----:B-----5:R-:W-:-:S04]  /*0ce0*/  FFMA R31, R8, R40, R31 ;  /* 0x00000028081f7223 */ /* 0x020fc8000000001f */
[----:B------:R-:W2:Y:S04]  /*0cf0*/  LDG.E.EL.U8 R40, desc[UR4][R18.64] ;  /* 0x0000000412287981 */ /* 0x000ea8000c2e1100 */
[----:B------:R-:W3:Y:S01]  /*0d00*/  LDG.E.EL.128 R16, desc[UR4][R16.64] ;  /* 0x0000000410107981 */ /* 0x000ee2000c2e1d00 */
[C---:B------:R-:W-:Y:S01]  /*0d10*/  FADD R38, R28.reuse, R38 ;  /* 0x000000261c267221 */ /* 0x040fe20000000000 */
[----:B------:R-:W-:-:S03]  /*0d20*/  FADD R43, R28, R43 ;  /* 0x0000002b1c2b7221 */ /* 0x000fc60000000000 */
[----:B------:R-:W-:Y:S01]  /*0d30*/  @!P0 FMUL R38, R38, 0.10000000149011611938 ;  /* 0x3dcccccd26268820 */ /* 0x000fe20000400000 */
[----:B------:R-:W-:-:S04]  /*0d40*/  @!P3 FMUL R43, R43, 0.10000000149011611938 ;  /* 0x3dcccccd2b2bb820 */ /* 0x000fc80000400000 */
[----:B------:R-:W-:-:S04]  /*0d50*/  FADD R13, -R38, R43 ;  /* 0x0000002b260d7221 */ /* 0x000fc80000000100 */
[----:B------:R-:W-:Y:S01]  /*0d60*/  FFMA R13, R9, R13, R38 ;  /* 0x0000000d090d7223 */ /* 0x000fe20000000026 */
[----:B------:R-:W-:Y:S01]  /*0d70*/  LEA R38, P0, R41, UR8, 0x2 ;  /* 0x0000000829267c11 */ /* 0x000fe2000f8010ff */
[----:B------:R-:W-:-:S03]  /*0d80*/  FADD R44, R28, R39 ;  /* 0x000000271c2c7221 */ /* 0x000fc60000000000 */
[----:B------:R-:W-:Y:S01]  /*0d90*/  LEA.HI.X R39, R41, UR9, R42, 0x2, P0 ;  /* 0x0000000929277c11 */ /* 0x000fe200080f142a */
[----:B------:R-:W-:Y:S01]  /*0da0*/  FADD R43, R28, R36 ;  /* 0x000000241c2b7221 */ /* 0x000fe20000000000 */
[----:B------:R-:W-:-:S03]  /*0db0*/  @!P1 FMUL R44, R44, 0.10000000149011611938 ;  /* 0x3dcccccd2c2c9820 */ /* 0x000fc60000400000 */
[----:B------:R-:W-:-:S04]  /*0dc0*/  @!P2 FMUL R43, R43, 0.10000000149011611938 ;  /* 0x3dcccccd2b2ba820 */ /* 0x000fc80000400000 */
[----:B------:R-:W-:Y:S01]  /*0dd0*/  FADD R36, -R44, R43 ;  /* 0x0000002b2c247221 */ /* 0x000fe20000000100 */
[----:B---3--:R-:W-:-:S04]  /*0de0*/  SHF.R.U32.HI R41, RZ, 0x1d, R17 ;  /* 0x0000001dff297819 */ /* 0x008fc80000011611 */
[----:B------:R-:W-:-:S04]  /*0df0*/  LOP3.LUT R41, R41, 0x4, RZ, 0xc0, !PT ;  /* 0x0000000429297812 */ /* 0x000fc800078ec0ff */
[----:B------:R-:W-:Y:S02]  /*0e00*/  IADD3 R16, P0, R16, R41, RZ ;  /* 0x0000002910107210 */ /* 0x000fe40007f1e0ff */
[----:B------:R0:W3:Y:S02]  /*0e10*/  LDG.E.EL R41, desc[UR4][R38.64] ;  /* 0x0000000426297981 */ /* 0x0000e4000c2e1900 */
[----:B------:R-:W-:Y:S01]  /*0e20*/  IADD3 R42, P1, R16, R6, RZ ;  /* 0x00000006102a7210 */ /* 0x000fe20007f3e0ff */
[----:B------:R-:W-:-:S04]  /*0e30*/  IMAD.X R17, RZ, RZ, R17, P0 ;  /* 0x000000ffff117224 */ /* 0x000fc800000e0611 */
[----:B------:R-:W-:Y:S01]  /*0e40*/  IMAD.X R43, R17, 0x1, R0, P1 ;  /* 0x00000001112b7824 */ /* 0x000fe200008e0600 */
[----:B0-----:R-:W-:-:S04]  /*0e50*/  IADD3 R38, P1, R42, UR6, RZ ;  /* 0x000000062a267c10 */ /* 0x001fc8000ff3e0ff */
[----:B------:R-:W-:Y:S02]  /*0e60*/  IADD3.X R39, R43, UR7, RZ, P1, !PT ;  /* 0x000000072b277c10 */ /* 0x000fe40008ffe4ff */
[----:B--2---:R-:W-:-:S03]  /*0e70*/  ISETP.NE.AND P0, PT, R40, RZ, PT ;  /* 0x000000ff2800720c */ /* 0x004fc60003f05270 */
[----:B------:R0:W2:Y:S02]  /*0e80*/  LDG.E.EL.U8 R40, desc[UR4][R38.64] ;  /* 0x0000000426287981 */ /* 0x0000a4000c2e1100 */
[----:B0-----:R-:W-:-:S04]  /*0e90*/  LEA R38, P1, R42, UR8, 0x2 ;  /* 0x000000082a267c11 */ /* 0x001fc8000f8210ff */
[----:B------:R-:W-:-:S05]  /*0ea0*/  LEA.HI.X R39, R42, UR9, R43, 0x2, P1 ;  /* 0x000000092a277c11 */ /* 0x000fca00088f142b */
[----:B------:R0:W4:Y:S01]  /*0eb0*/  LDG.E.EL R43, desc[UR4][R38.64] ;  /* 0x00000004262b7981 */ /* 0x000122000c2e1900 */
[----:B------:R-:W-:-:S04]  /*0ec0*/  SHF.R.U32.HI R45, RZ, 0x1d, R15 ;  /* 0x0000001dff2d7819 */ /* 0x000fc8000001160f */
[----:B------:R-:W-:-:S04]  /*0ed0*/  LOP3.LUT R45, R45, 0x4, RZ, 0xc0, !PT ;  /* 0x000000042d2d7812 */ /* 0x000fc800078ec0ff */
[----:B------:R-:W-:-:S05]  /*0ee0*/  IADD3 R14, P2, R14, R45, RZ ;  /* 0x0000002d0e0e7210 */ /* 0x000fca0007f5e0ff */
[----:B0-----:R-:W-:Y:S02]  /*0ef0*/  IMAD.X R38, RZ, RZ, R15, P2 ;  /* 0x000000ffff267224 */ /* 0x001fe400010e060f */
[----:B---3--:R-:W-:-:S04]  /*0f00*/  FADD R41, R28, R41 ;  /* 0x000000291c297221 */ /* 0x008fc80000000000 */
[----:B------:R-:W-:Y:S01]  /*0f10*/  @!P0 FMUL R41, R41, 0.10000000149011611938 ;  /* 0x3dcccccd29298820 */ /* 0x000fe20000400000 */
[----:B------:R-:W-:Y:S02]  /*0f20*/  IADD3 R42, P0, R6, R14, RZ ;  /* 0x0000000e062a7210 */ /* 0x000fe40007f1e0ff */
[----:B--2---:R-:W-:Y:S01]  /*0f30*/  ISETP.NE.AND P1, PT, R40, RZ, PT ;  /* 0x000000ff2800720c */ /* 0x004fe20003f25270 */
[----:B----4-:R-:W-:-:S12]  /*0f40*/  FADD R40, R28, R43 ;  /* 0x0000002b1c287221 */ /* 0x010fd80000000000 */
[----:B------:R-:W-:Y:S01]  /*0f50*/  @!P1 FMUL R40, R40, 0.10000000149011611938 ;  /* 0x3dcccccd28289820 */ /* 0x000fe20000400000 */
[----:B------:R-:W-:-:S03]  /*0f60*/  IMAD.X R43, R0, 0x1, R38, P0 ;  /* 0x00000001002b7824 */ /* 0x000fc600000e0626 */
[----:B------:R-:W-:Y:S01]  /*0f70*/  FADD R15, -R41, R40 ;  /* 0x00000028290f7221 */ /* 0x000fe20000000100 */
[----:B------:R-:W-:-:S03]  /*0f80*/  IADD3 R40, P0, R42, UR6, RZ ;  /* 0x000000062a287c10 */ /* 0x000fc6000ff1e0ff */
[----:B------:R-:W-:Y:S01]  /*0f90*/  FFMA R15, R10, R15, R41 ;  /* 0x0000000f0a0f7223 */ /* 0x000fe20000000029 */
[----:B------:R-:W-:-:S05]  /*0fa0*/  IADD3.X R41, R43, UR7, RZ, P0, !PT ;  /* 0x000000072b297c10 */ /* 0x000fca00087fe4ff */
[----:B------:R0:W2:Y:S02]  /*0fb0*/  LDG.E.EL.U8 R39, desc[UR4][R40.64] ;  /* 0x0000000428277981 */ /* 0x0000a4000c2e1100 */
[----:B0-----:R-:W-:-:S04]  /*0fc0*/  LEA R40, P0, R42, UR8, 0x2 ;  /* 0x000000082a287c11 */ /* 0x001fc8000f8010ff */
[----:B------:R-:W-:Y:S02]  /*0fd0*/  LEA.HI.X R41, R42, UR9, R43, 0x2, P0 ;  /* 0x000000092a297c11 */ /* 0x000fe400080f142b */
[----:B------:R-:W-:-:S03]  /*0fe0*/  SHF.R.U32.HI R43, RZ, 0x1d, R19 ;  /* 0x0000001dff2b7819 */ /* 0x000fc60000011613 */
[----:B------:R0:W3:Y:S01]  /*0ff0*/  LDG.E.EL R42, desc[UR4][R40.64] ;  /* 0x00000004282a7981 */ /* 0x0000e2000c2e1900 */
[----:B------:R-:W-:-:S04]  /*1000*/  LOP3.LUT R43, R43, 0x4, RZ, 0xc0, !PT ;  /* 0x000000042b2b7812 */ /* 0x000fc800078ec0ff */
[----:B------:R-:W-:-:S05]  /*1010*/  IADD3 R18, P0, R18, R43, RZ ;  /* 0x0000002b12127210 */ /* 0x000fca0007f1e0ff */
[----:B------:R-:W-:Y:S01]  /*1020*/  IMAD.X R19, RZ, RZ, R19, P0 ;  /* 0x000000ffff137224 */ /* 0x000fe200000e0613 */
[----:B------:R-:W-:-:S05]  /*1030*/  IADD3 R6, P0, R18, R6, RZ ;  /* 0x0000000612067210 */ /* 0x000fca0007f1e0ff */
[----:B------:R-:W-:Y:S01]  /*1040*/  IMAD.X R43, R19, 0x1, R0, P0 ;  /* 0x00000001132b7824 */ /* 0x000fe200000e0600 */
[----:B0-----:R-:W-:-:S04]  /*1050*/  IADD3 R40, P0, R6, UR6, RZ ;  /* 0x0000000606287c10 */ /* 0x001fc8000ff1e0ff */
[----:B------:R-:W-:-:S05]  /*1060*/  IADD3.X R41, R43, UR7, RZ, P0, !PT ;  /* 0x000000072b297c10 */ /* 0x000fca00087fe4ff */
[----:B------:R0:W4:Y:S02]  /*1070*/  LDG.E.EL.U8 R0, desc[UR4][R40.64] ;  /* 0x0000000428007981 */ /* 0x000124000c2e1100 */
[----:B0-----:R-:W-:-:S04]  /*1080*/  LEA R40, P0, R6, UR8, 0x2 ;  /* 0x0000000806287c11 */ /* 0x001fc8000f8010ff */
[----:B------:R-:W-:-:S05]  /*1090*/  LEA.HI.X R41, R6, UR9, R43, 0x2, P0 ;  /* 0x0000000906297c11 */ /* 0x000fca00080f142b */
[----:B------:R0:W5:Y:S01]  /*10a0*/  LDG.E.EL R43, desc[UR4][R40.64] ;  /* 0x00000004282b7981 */ /* 0x000162000c2e1900 */
[----:B--2---:R-:W-:Y:S02]  /*10b0*/  ISETP.NE.AND P0, PT, R39, RZ, PT ;  /* 0x000000ff2700720c */ /* 0x004fe40003f05270 */
[----:B------:R-:W-:Y:S02]  /*10c0*/  IADD3 R39, P2, R16, R20, RZ ;  /* 0x0000001410277210 */ /* 0x000fe40007f5e0ff */
[----:B----4-:R-:W-:-:S03]  /*10d0*/  ISETP.NE.AND P1, PT, R0, RZ, PT ;  /* 0x000000ff0000720c */ /* 0x010fc60003f25270 */
[----:B------:R-:W-:Y:S01]  /*10e0*/  IMAD.X R0, R17, 0x1, R3, P2 ;  /* 0x0000000111007824 */ /* 0x000fe200010e0603 */
[----:B0-----:R-:W-:-:S04]  /*10f0*/  IADD3 R40, P2, R39, UR6, RZ ;  /* 0x0000000627287c10 */ /* 0x001fc8000ff5e0ff */
[----:B------:R-:W-:-:S05]  /*1100*/  IADD3.X R41, R0, UR7, RZ, P2, !PT ;  /* 0x0000000700297c10 */ /* 0x000fca00097fe4ff */
[----:B------:R0:W2:Y:S01]  /*1110*/  LDG.E.EL.U8 R6, desc[UR4][R40.64] ;  /* 0x0000000428067981 */ /* 0x0000a2000c2e1100 */
[C---:B---3--:R-:W-:Y:S01]  /*1120*/  FADD R42, R28.reuse, R42 ;  /* 0x0000002a1c2a7221 */ /* 0x048fe20000000000 */
[----:B-----5:R-:W-:-:S03]  /*1130*/  FADD R43, R28, R43 ;  /* 0x0000002b1c2b7221 */ /* 0x020fc60000000000 */
[----:B------:R-:W-:Y:S01]  /*1140*/  @!P0 FMUL R42, R42, 0.10000000149011611938 ;  /* 0x3dcccccd2a2a8820 */ /* 0x000fe20000400000 */
[----:B0-----:R-:W-:Y:S01]  /*1150*/  LEA R40, P2, R39, UR8, 0x2 ;  /* 0x0000000827287c11 */ /* 0x001fe2000f8410ff */
[----:B------:R-:W-:-:S03]  /*1160*/  @!P1 FMUL R43, R43, 0.10000000149011611938 ;  /* 0x3dcccccd2b2b9820 */ /* 0x000fc60000400000 */
[----:B------:R-:W-:Y:S01]  /*1170*/  LEA.HI.X R41, R39, UR9, R0, 0x2, P2 ;  /* 0x0000000927297c11 */ /* 0x000fe200090f1400 */
[----:B------:R-:W-:-:S04]  /*1180*/  FADD R0, -R42, R43 ;  /* 0x0000002b2a007221 */ /* 0x000fc80000000100 */
[----:B------:R0:W3:Y:S01]  /*1190*/  LDG.E.EL R39, desc[UR4][R40.64] ;  /* 0x0000000428277981 */ /* 0x0000e2000c2e1900 */
[----:B------:R-:W-:Y:S01]  /*11a0*/  FFMA R0, R11, R0, R42 ;  /* 0x000000000b007223 */ /* 0x000fe2000000002a */
[----:B------:R-:W-:-:S05]  /*11b0*/  IADD3 R42, P0, R20, R12, RZ ;  /* 0x0000000c142a7210 */ /* 0x000fca0007f1e0ff */
[----:B------:R-:W-:Y:S01]  /*11c0*/  IMAD.X R43, R3, 0x1, R37, P0 ;  /* 0x00000001032b7824 */ /* 0x000fe200000e0625 */
[----:B0-----:R-:W-:-:S04]  /*11d0*/  IADD3 R40, P0, R42, UR6, RZ ;  /* 0x000000062a287c10 */ /* 0x001fc8000ff1e0ff */
[----:B------:R-:W-:Y:S02]  /*11e0*/  IADD3.X R41, R43, UR7, RZ, P0, !PT ;  /* 0x000000072b297c10 */ /* 0x000fe400087fe4ff */
[----:B--2---:R-:W-:-:S03]  /*11f0*/  ISETP.NE.AND P1, PT, R6, RZ, PT ;  /* 0x000000ff0600720c */ /* 0x004fc60003f25270 */
[----:B------:R0:W2:Y:S02]  /*1200*/  LDG.E.EL.U8 R6, desc[UR4][R40.64] ;  /* 0x0000000428067981 */ /* 0x0000a4000c2e1100 */
[----:B0-----:R-:W-:-:S04]  /*1210*/  LEA R40, P0, R42, UR8, 0x2 ;  /* 0x000000082a287c11 */ /* 0x001fc8000f8010ff */
[----:B------:R-:W-:-:S05]  /*1220*/  LEA.HI.X R41, R42, UR9, R43, 0x2, P0 ;  /* 0x000000092a297c11 */ /* 0x000fca00080f142b */
[----:B------:R-:W4:Y:S01]  /*1230*/  LDG.E.EL R43, desc[UR4][R40.64] ;  /* 0x00000004282b7981 */ /* 0x000f22000c2e1900 */
[----:B--2---:R-:W-:Y:S01]  /*1240*/  ISETP.NE.AND P0, PT, R6, RZ, PT ;  /* 0x000000ff0600720c */ /* 0x004fe20003f05270 */
[----:B---3--:R-:W-:-:S04]  /*1250*/  FADD R6, R28, R39 ;  /* 0x000000271c067221 */ /* 0x008fc80000000000 */
[----:B------:R-:W-:Y:S01]  /*1260*/  @!P1 FMUL R6, R6, 0.10000000149011611938 ;  /* 0x3dcccccd06069820 */ /* 0x000fe20000400000 */
[----:B----4-:R-:W-:-:S07]  /*1270*/  FADD R43, R28, R43 ;  /* 0x0000002b1c2b7221 */ /* 0x010fce0000000000 */
[----:B------:R-:W-:Y:S01]  /*1280*/  @!P0 FMUL R43, R43, 0.10000000149011611938 ;  /* 0x3dcccccd2b2b8820 */ /* 0x000fe20000400000 */
[----:B------:R-:W-:-:S03]  /*1290*/  IADD3 R42, P0, R20, R14, RZ ;  /* 0x0000000e142a7210 */ /* 0x000fc60007f1e0ff */
[----:B------:R-:W-:-:S04]  /*12a0*/  FADD R6, -R43, R6 ;  /* 0x000000062b067221 */ /* 0x000fc80000000100 */
[----:B------:R-:W-:Y:S01]  /*12b0*/  FFMA R6, R10, R6, R43 ;  /* 0x000000060a067223 */ /* 0x000fe2000000002b */
[----:B------:R-:W-:Y:S01]  /*12c0*/  IMAD.X R43, R3, 0x1, R38, P0 ;  /* 0x00000001032b7824 */ /* 0x000fe200000e0626 */
[----:B------:R-:W-:-:S04]  /*12d0*/  IADD3 R40, P0, R42, UR6, RZ ;  /* 0x000000062a287c10 */ /* 0x000fc8000ff1e0ff */
[----:B------:R-:W-:-:S05]  /*12e0*/  IADD3.X R41, R43, UR7, RZ, P0, !PT ;  /* 0x000000072b297c10 */ /* 0x000fca00087fe4ff */
[----:B------:R0:W2:Y:S02]  /*12f0*/  LDG.E.EL.U8 R39, desc[UR4][R40.64] ;  /* 0x0000000428277981 */ /* 0x0000a4000c2e1100 */
[----:B0-----:R-:W-:-:S04]  /*1300*/  LEA R40, P0, R42, UR8, 0x2 ;  /* 0x000000082a287c11 */ /* 0x001fc8000f8010ff */
[----:B------:R-:W-:Y:S02]  /*1310*/  LEA.HI.X R41, R42, UR9, R43, 0x2, P0 ;  /* 0x000000092a297c11 */ /* 0x000fe400080f142b */
[----:B------:R-:W-:-:S03]  /*1320*/  IADD3 R20, P0, R18, R20, RZ ;  /* 0x0000001412147210 */ /* 0x000fc60007f1e0ff */
[----:B------:R0:W3:Y:S02]  /*1330*/  LDG.E.EL R42, desc[UR4][R40.64] ;  /* 0x00000004282a7981 */ /* 0x0000e4000c2e1900 */
[----:B------:R-:W-:Y:S01]  /*1340*/  IMAD.X R3, R19, 0x1, R3, P0 ;  /* 0x0000000113037824 */ /* 0x000fe200000e0603 */
[----:B0-----:R-:W-:-:S04]  /*1350*/  IADD3 R40, P0, R20, UR6, RZ ;  /* 0x0000000614287c10 */ /* 0x001fc8000ff1e0ff */
[----:B------:R-:W-:-:S05]  /*1360*/  IADD3.X R41, R3, UR7, RZ, P0, !PT ;  /* 0x0000000703297c10 */ /* 0x000fca00087fe4ff */
[----:B------:R0:W4:Y:S02]  /*1370*/  LDG.E.EL.U8 R43, desc[UR4][R40.64] ;  /* 0x00000004282b7981 */ /* 0x000124000c2e1100 */
[----:B0-----:R-:W-:-:S04]  /*1380*/  LEA R40, P0, R20, UR8, 0x2 ;  /* 0x0000000814287c11 */ /* 0x001fc8000f8010ff */
[----:B------:R-:W-:-:S05]  /*1390*/  LEA.HI.X R41, R20, UR9, R3, 0x2, P0 ;  /* 0x0000000914297c11 */ /* 0x000fca00080f1403 */
[----:B------:R0:W5:Y:S01]  /*13a0*/  LDG.E.EL R3, desc[UR4][R40.64] ;  /* 0x0000000428037981 */ /* 0x000162000c2e1900 */
[----:B------:R-:W-:Y:S01]  /*13b0*/  IADD3 R20, P2, R25, R22, RZ ;  /* 0x0000001619147210 */ /* 0x000fe20007f5e0ff */
[----:B------:R-:W-:Y:S01]  /*13c0*/  FFMA R36, R9, R36, R44 ;  /* 0x0000002409247223 */ /* 0x000fe2000000002c */
[----:B--2---:R-:W-:Y:S02]  /*13d0*/  ISETP.NE.AND P1, PT, R39, RZ, PT ;  /* 0x000000ff2700720c */ /* 0x004fe40003f25270 */
[----:B----4-:R-:W-:Y:S01]  /*13e0*/  ISETP.NE.AND P0, PT, R43, RZ, PT ;  /* 0x000000ff2b00720c */ /* 0x010fe20003f05270 */
[----:B------:R-:W-:Y:S01]  /*13f0*/  IMAD.X R43, R27, 0x1, R23, P2 ;  /* 0x000000011b2b7824 */ /* 0x000fe200010e0617 */
[----:B0-----:R-:W-:-:S04]  /*1400*/  IADD3 R40, P2, R20, UR6, RZ ;  /* 0x0000000614287c10 */ /* 0x001fc8000ff5e0ff */
[----:B------:R-:W-:-:S05]  /*1410*/  IADD3.X R41, R43, UR7, RZ, P2, !PT ;  /* 0x000000072b297c10 */ /* 0x000fca00097fe4ff */
[----:B------:R0:W2:Y:S01]  /*1420*/  LDG.E.EL.U8 R39, desc[UR4][R40.64] ;  /* 0x0000000428277981 */ /* 0x0000a2000c2e1100 */
[----:B---3--:R-:W-:Y:S01]  /*1430*/  FADD R44, R28, R42 ;  /* 0x0000002a1c2c7221 */ /* 0x008fe20000000000 */
[----:B0-----:R-:W-:-:S04]  /*1440*/  LEA R40, P2, R20, UR8, 0x2 ;  /* 0x0000000814287c11 */ /* 0x001fc8000f8410ff */
[----:B------:R-:W-:Y:S02]  /*1450*/  LEA.HI.X R41, R20, UR9, R43, 0x2, P2 ;  /* 0x0000000914297c11 */ /* 0x000fe400090f142b */
[----:B------:R-:W-:Y:S01]  /*1460*/  IADD3 R25, P2, R25, R7, RZ ;  /* 0x0000000719197210 */ /* 0x000fe20007f5e0ff */
[----:B-----5:R-:W-:Y:S02]  /*1470*/  FADD R45, R28, R3 ;  /* 0x000000031c2d7221 */ /* 0x020fe40000000000 */
[----:B------:R0:W3:Y:S02]  /*1480*/  LDG.E.EL R20, desc[UR4][R40.64] ;  /* 0x0000000428147981 */ /* 0x0000e4000c2e1900 */
[----:B------:R-:W-:Y:S01]  /*1490*/  IMAD.X R28, R27, 0x1, R2, P2 ;  /* 0x000000011b1c7824 */ /* 0x000fe200010e0602 */
[----:B------:R-:W-:Y:S01]  /*14a0*/  IADD3 R42, P2, R25, UR6, RZ ;  /* 0x00000006192a7c10 */ /* 0x000fe2000ff5e0ff */
[----:B------:R-:W-:Y:S01]  /*14b0*/  @!P0 FMUL R45, R45, 0.10000000149011611938 ;  /* 0x3dcccccd2d2d8820 */ /* 0x000fe20000400000 */
[----:B------:R-:W-:Y:S01]  /*14c0*/  @!P1 FMUL R44, R44, 0.10000000149011611938 ;  /* 0x3dcccccd2c2c9820 */ /* 0x000fe20000400000 */
[----:B0-----:R-:W-:-:S02]  /*14d0*/  LEA R40, P3, R25, UR8, 0x2 ;  /* 0x0000000819287c11 */ /* 0x001fc4000f8610ff */
[----:B------:R-:W-:Y:S02]  /*14e0*/  IADD3.X R43, R28, UR7, RZ, P2, !PT ;  /* 0x000000071c2b7c10 */ /* 0x000fe400097fe4ff */
[----:B------:R-:W-:Y:S02]  /*14f0*/  LEA.HI.X R41, R25, UR9, R28, 0x2, P3 ;  /* 0x0000000919297c11 */ /* 0x000fe400098f141c */
[----:B------:R-:W-:Y:S01]  /*1500*/  IADD3 R28, P0, R22, R4, RZ ;  /* 0x00000004161c7210 */ /* 0x000fe20007f1e0ff */
[----:B------:R-:W-:Y:S01]  /*1510*/  FADD R25, -R44, R45 ;  /* 0x0000002d2c197221 */ /* 0x000fe20000000100 */
[----:B------:R-:W4:Y:S03]  /*1520*/  LDG.E.EL.U8 R27, desc[UR4][R42.64] ;  /* 0x000000042a1b7981 */ /* 0x000f26000c2e1100 */
[----:B------:R-:W-:Y:S01]  /*1530*/  IMAD.X R45, R23, 0x1, R24, P0 ;  /* 0x00000001172d7824 */ /* 0x000fe200000e0618 */
[----:B------:R0:W5:Y:S02]  /*1540*/  LDG.E.EL R3, desc[UR4][R40.64] ;  /* 0x0000000428037981 */ /* 0x000164000c2e1900 */
[----:B0-----:R-:W-:-:S04]  /*1550*/  IADD3 R40, P0, R28, UR6, RZ ;  /* 0x000000061c287c10 */ /* 0x001fc8000ff1e0ff */
[----:B------:R-:W-:-:S05]  /*1560*/  IADD3.X R41, R45, UR7, RZ, P0, !PT ;  /* 0x000000072d297c10 */ /* 0x000fca00087fe4ff */
[----:B------:R0:W4:Y:S02]  /*1570*/  LDG.E.EL.U8 R43, desc[UR4][R40.64] ;  /* 0x00000004282b7981 */ /* 0x000124000c2e1100 */
[----:B0-----:R-:W-:-:S04]  /*1580*/  LEA R40, P0, R28, UR8, 0x2 ;  /* 0x000000081c287c11 */ /* 0x001fc8000f8010ff */
[----:B------:R-:W-:-:S05]  /*1590*/  LEA.HI.X R41, R28, UR9, R45, 0x2, P0 ;  /* 0x000000091c297c11 */ /* 0x000fca00080f142d */
[----:B------:R0:W5:Y:S01]  /*15a0*/  LDG.E.EL R28, desc[UR4][R40.64] ;  /* 0x00000004281c7981 */ /* 0x000162000c2e1900 */
[----:B------:R-:W-:-:S05]  /*15b0*/  IADD3 R4, P0, R7, R4, RZ ;  /* 0x0000000407047210 */ /* 0x000fca0007f1e0ff */
[----:B------:R-:W-:Y:S01]  /*15c0*/  IMAD.X R45, R2, 0x1, R24, P0 ;  /* 0x00000001022d7824 */ /* 0x000fe200000e0618 */
[----:B0-----:R-:W-:-:S04]  /*15d0*/  IADD3 R40, P0, R4, UR6, RZ ;  /* 0x0000000604287c10 */ /* 0x001fc8000ff1e0ff */
[----:B------:R-:W-:-:S05]  /*15e0*/  IADD3.X R41, R45, UR7, RZ, P0, !PT ;  /* 0x000000072d297c10 */ /* 0x000fca00087fe4ff */
[----:B------:R0:W5:Y:S01]  /*15f0*/  LDG.E.EL.U8 R42, desc[UR4][R40.64] ;  /* 0x00000004282a7981 */ /* 0x000162000c2e1100 */
[----:B------:R-:W-:Y:S02]  /*1600*/  IADD3 R24, P2, R7, R21, RZ ;  /* 0x0000001507187210 */ /* 0x000fe40007f5e0ff */
[----:B0-----:R-:W-:-:S04]  /*1610*/  LEA R40, P0, R4, UR8, 0x2 ;  /* 0x0000000804287c11 */ /* 0x001fc8000f8010ff */
[----:B------:R-:W-:-:S05]  /*1620*/  LEA.HI.X R41, R4, UR9, R45, 0x2, P0 ;  /* 0x0000000904297c11 */ /* 0x000fca00080f142d */
[----:B------:R0:W5:Y:S01]  /*1630*/  LDG.E.EL R4, desc[UR4][R40.64] ;  /* 0x0000000428047981 */ /* 0x000162000c2e1900 */
[----:B------:R-:W-:Y:S01]  /*1640*/  FFMA R25, R11, R25, R44 ;  /* 0x000000190b197223 */ /* 0x000fe2000000002c */
[----:B--2---:R-:W-:Y:S01]  /*1650*/  ISETP.NE.AND P1, PT, R39, RZ, PT ;  /* 0x000000ff2700720c */ /* 0x004fe20003f25270 */
[----:B---3--:R-:W-:Y:S01]  /*1660*/  FADD R20, R29, R20 ;  /* 0x000000141d147221 */ /* 0x008fe20000000000 */
[----:B----4-:R-:W-:Y:S01]  /*1670*/  ISETP.NE.AND P0, PT, R43, RZ, PT ;  /* 0x000000ff2b00720c */ /* 0x010fe20003f05270 */
[----:B------:R-:W-:Y:S01]  /*1680*/  IMAD.X R43, R2, 0x1, R26, P2 ;  /* 0x00000001022b7824 */ /* 0x000fe200010e061a */
[----:B0-----:R-:W-:-:S04]  /*1690*/  IADD3 R40, P2, R24, UR6, RZ ;  /* 0x0000000618287c10 */ /* 0x001fc8000ff5e0ff */
        /* <DEDUP_REMOVED lines=8> */
[----:B------:R-:W-:Y:S02]  /*1720*/  IADD3.X R41, R26, UR7, RZ, P2, !PT ;  /* 0x000000071a297c10 */ /* 0x000fe400097fe4ff */
[----:B------:R-:W-:Y:S01]  /*1730*/  LEA R44, P2, R21, UR8, 0x2 ;  /* 0x00000008152c7c11 */ /* 0x000fe2000f8410ff */
[----:B------:R-:W-:Y:S01]  /*1740*/  @!P1 FMUL R20, R20, 0.10000000149011611938 ;  /* 0x3dcccccd14149820 */ /* 0x000fe20000400000 */
[----:B------:R-:W-:Y:S01]  /*1750*/  ISETP.NE.AND P5, PT, R27, RZ, PT ;  /* 0x000000ff1b00720c */ /* 0x000fe20003fa5270 */
[----:B------:R-:W4:Y:S01]  /*1760*/  LDG.E.EL.U8 R40, desc[UR4][R40.64] ;  /* 0x0000000428287981 */ /* 0x000f22000c2e1100 */
[----:B------:R-:W-:Y:S01]  /*1770*/  LEA.HI.X R45, R21, UR9, R26, 0x2, P2 ;  /* 0x00000009152d7c11 */ /* 0x000fe200090f141a */
[----:B-----5:R-:W-:-:S04]  /*1780*/  FADD R21, R29, R28 ;  /* 0x0000001c1d157221 */ /* 0x020fc80000000000 */
[----:B------:R-:W-:Y:S01]  /*1790*/  @!P0 FMUL R21, R21, 0.10000000149011611938 ;  /* 0x3dcccccd15158820 */ /* 0x000fe20000400000 */
[----:B------:R-:W-:Y:S01]  /*17a0*/  IADD3 R28, P0, R30, R22, RZ ;  /* 0x000000161e1c7210 */ /* 0x000fe20007f1e0ff */
[----:B------:R-:W5:Y:S02]  /*17b0*/  LDG.E.EL R26, desc[UR4][R44.64] ;  /* 0x000000042c1a7981 */ /* 0x000f64000c2e1900 */
[----:B------:R-:W-:Y:S02]  /*17c0*/  FADD R27, -R21, R20 ;  /* 0x00000014151b7221 */ /* 0x000fe40000000100 */
[----:B------:R-:W-:Y:S01]  /*17d0*/  IMAD.X R43, R35, 0x1, R23, P0 ;  /* 0x00000001232b7824 */ /* 0x000fe200000e0617 */
[----:B------:R-:W-:Y:S01]  /*17e0*/  IADD3 R20, P0, R28, UR6, RZ ;  /* 0x000000061c147c10 */ /* 0x000fe2000ff1e0ff */
[----:B------:R-:W-:-:S03]  /*17f0*/  FFMA R27, R8, R27, R21 ;  /* 0x0000001b081b7223 */ /* 0x000fc60000000015 */
[----:B------:R-:W-:-:S05]  /*1800*/  IADD3.X R21, R43, UR7, RZ, P0, !PT ;  /* 0x000000072b157c10 */ /* 0x000fca00087fe4ff */
[----:B------:R0:W3:Y:S02]  /*1810*/  LDG.E.EL.U8 R41, desc[UR4][R20.64] ;  /* 0x0000000414297981 */ /* 0x0000e4000c2e1100 */
[----:B0-----:R-:W-:-:S04]  /*1820*/  LEA R20, P0, R28, UR8, 0x2 ;  /* 0x000000081c147c11 */ /* 0x001fc8000f8010ff */
[----:B------:R-:W-:Y:S02]  /*1830*/  LEA.HI.X R21, R28, UR9, R43, 0x2, P0 ;  /* 0x000000091c157c11 */ /* 0x000fe400080f142b */
[----:B------:R-:W-:-:S03]  /*1840*/  IADD3 R43, P0, R30, R7, RZ ;  /* 0x000000071e2b7210 */ /* 0x000fc60007f1e0ff */
[----:B------:R0:W5:Y:S02]  /*1850*/  LDG.E.EL R28, desc[UR4][R20.64] ;  /* 0x00000004141c7981 */ /* 0x000164000c2e1900 */
[----:B------:R-:W-:Y:S01]  /*1860*/  IMAD.X R44, R35, 0x1, R2, P0 ;  /* 0x00000001232c7824 */ /* 0x000fe200000e0602 */
[----:B0-----:R-:W-:-:S04]  /*1870*/  IADD3 R20, P0, R43, UR6, RZ ;  /* 0x000000062b147c10 */ /* 0x001fc8000ff1e0ff */
[----:B------:R-:W-:-:S05]  /*1880*/  IADD3.X R21, R44, UR7, RZ, P0, !PT ;  /* 0x000000072c157c10 */ /* 0x000fca00087fe4ff */
[----:B------:R0:W5:Y:S01]  /*1890*/  LDG.E.EL.U8 R30, desc[UR4][R20.64] ;  /* 0x00000004141e7981 */ /* 0x000162000c2e1100 */
[----:B------:R-:W-:Y:S02]  /*18a0*/  ISETP.NE.AND P1, PT, R42, RZ, PT ;  /* 0x000000ff2a00720c */ /* 0x000fe40003f25270 */
[----:B0-----:R-:W-:-:S04]  /*18b0*/  LEA R20, P0, R43, UR8, 0x2 ;  /* 0x000000082b147c11 */ /* 0x001fc8000f8010ff */
[----:B------:R-:W-:Y:S02]  /*18c0*/  LEA.HI.X R21, R43, UR9, R44, 0x2, P0 ;  /* 0x000000092b157c11 */ /* 0x000fe400080f142c */
[----:B------:R-:W-:-:S03]  /*18d0*/  IADD3 R42, P0, R7, R12, RZ ;  /* 0x0000000c072a7210 */ /* 0x000fc60007f1e0ff */
[----:B------:R0:W5:Y:S02]  /*18e0*/  LDG.E.EL R35, desc[UR4][R20.64] ;  /* 0x0000000414237981 */ /* 0x000164000c2e1900 */
[----:B------:R-:W-:Y:S01]  /*18f0*/  IMAD.X R43, R2, 0x1, R37, P0 ;  /* 0x00000001022b7824 */ /* 0x000fe200000e0625 */
[----:B0-----:R-:W-:-:S04]  /*1900*/  IADD3 R20, P0, R42, UR6, RZ ;  /* 0x000000062a147c10 */ /* 0x001fc8000ff1e0ff */
[----:B------:R-:W-:-:S05]  /*1910*/  IADD3.X R21, R43, UR7, RZ, P0, !PT ;  /* 0x000000072b157c10 */ /* 0x000fca00087fe4ff */
[----:B------:R0:W5:Y:S02]  /*1920*/  LDG.E.EL.U8 R44, desc[UR4][R20.64] ;  /* 0x00000004142c7981 */ /* 0x000164000c2e1100 */
[----:B0-----:R-:W-:-:S04]  /*1930*/  LEA R20, P0, R42, UR8, 0x2 ;  /* 0x000000082a147c11 */ /* 0x001fc8000f8010ff */
[----:B------:R-:W-:Y:S01]  /*1940*/  LEA.HI.X R21, R42, UR9, R43, 0x2, P0 ;  /* 0x000000092a157c11 */ /* 0x000fe200080f142b */
[----:B------:R-:W-:-:S04]  /*1950*/  FADD R34, -R47, R34 ;  /* 0x000000222f227221 */ /* 0x000fc80000000100 */
[----:B------:R-:W-:Y:S01]  /*1960*/  FFMA R34, R8, R34, R47 ;  /* 0x0000002208227223 */ /* 0x000fe2000000002f */
[----:B--2---:R-:W-:Y:S02]  /*1970*/  ISETP.NE.AND P4, PT, R39, RZ, PT ;  /* 0x000000ff2700720c */ /* 0x004fe40003f85270 */
[----:B------:R-:W-:Y:S02]  /*1980*/  P2R R39, PR, RZ, 0x2 ;  /* 0x00000002ff277803 */ /* 0x000fe40000000000 */
[----:B------:R-:W-:-:S05]  /*1990*/  IADD3 R12, P1, R22, R12, RZ ;  /* 0x0000000c160c7210 */ /* 0x000fca0007f3e0ff */
[----:B------:R-:W-:Y:S01]  /*19a0*/  IMAD.X R37, R23, 0x1, R37, P1 ;  /* 0x0000000117257824 */ /* 0x000fe200008e0625 */
[----:B----4-:R-:W-:Y:S02]  /*19b0*/  ISETP.NE.AND P3, PT, R40, RZ, PT ;  /* 0x000000ff2800720c */ /* 0x010fe40003f65270 */
[----:B------:R-:W-:Y:S02]  /*19c0*/  IADD3 R40, P0, R12, UR6, RZ ;  /* 0x000000060c287c10 */ /* 0x000fe4000ff1e0ff */
[----:B---3--:R-:W-:Y:S02]  /*19d0*/  ISETP.NE.AND P2, PT, R41, RZ, PT ;  /* 0x000000ff2900720c */ /* 0x008fe40003f45270 */
[----:B------:R-:W-:Y:S02]  /*19e0*/  IADD3.X R41, R37, UR7, RZ, P0, !PT ;  /* 0x0000000725297c10 */ /* 0x000fe400087fe4ff */
[----:B------:R-:W-:-:S04]  /*19f0*/  LEA R42, P0, R12, UR8, 0x2 ;  /* 0x000000080c2a7c11 */ /* 0x000fc8000f8010ff */
[----:B------:R-:W-:Y:S02]  /*1a00*/  LEA.HI.X R43, R12, UR9, R37, 0x2, P0 ;  /* 0x000000090c2b7c11 */ /* 0x000fe400080f1425 */
[----:B-----5:R-:W-:Y:S02]  /*1a10*/  ISETP.NE.AND P1, PT, R30, RZ, PT ;  /* 0x000000ff1e00720c */ /* 0x020fe40003f25270 */
[----:B------:R-:W-:-:S05]  /*1a20*/  IADD3 R30, P0, R16, R22, RZ ;  /* 0x00000016101e7210 */ /* 0x000fca0007f1e0ff */
[----:B------:R-:W-:Y:S01]  /*1a30*/  IMAD.X R12, R17, 0x1, R23, P0 ;  /* 0x00000001110c7824 */ /* 0x000fe200000e0617 */
        /* <DEDUP_REMOVED lines=8> */
[----:B------:R-:W-:Y:S02]  /*1ac0*/  IADD3 R7, P0, R18, R7, RZ ;  /* 0x0000000712077210 */ /* 0x000fe40007f1e0ff */
[----:B------:R-:W-:-:S03]  /*1ad0*/  LEA R18, P6, R30, UR8, 0x2 ;  /* 0x000000081e127c11 */ /* 0x000fc6000f8c10ff */
[----:B------:R-:W-:Y:S01]  /*1ae0*/  IMAD.X R2, R19, 0x1, R2, P0 ;  /* 0x0000000113027824 */ /* 0x000fe200000e0602 */
[----:B------:R-:W-:Y:S02]  /*1af0*/  ISETP.NE.AND P0, PT, R44, RZ, PT ;  /* 0x000000ff2c00720c */ /* 0x000fe40003f05270 */
[----:B------:R0:W2:Y:S01]  /*1b00*/  LDG.E.EL R44, desc[UR4][R20.64] ;  /* 0x00000004142c7981 */ /* 0x0000a2000c2e1900 */
[----:B------:R-:W-:Y:S02]  /*1b10*/  LEA.HI.X R19, R30, UR9, R12, 0x2, P6 ;  /* 0x000000091e137c11 */ /* 0x000fe4000b0f140c */
[----:B0-----:R-:W-:Y:S02]  /*1b20*/  IADD3 R20, P6, R30, UR6, RZ ;  /* 0x000000061e147c10 */ /* 0x001fe4000ffde0ff */
[----:B------:R-:W3:Y:S02]  /*1b30*/  LDG.E.EL R30, desc[UR4][R42.64] ;  /* 0x000000042a1e7981 */ /* 0x000ee4000c2e1900 */
[----:B------:R-:W-:-:S02]  /*1b40*/  IADD3.X R21, R12, UR7, RZ, P6, !PT ;  /* 0x000000070c157c10 */ /* 0x000fc4000b7fe4ff */
[----:B------:R0:W4:Y:S04]  /*1b50*/  LDG.E.EL.U8 R12, desc[UR4][R40.64] ;  /* 0x00000004280c7981 */ /* 0x000128000c2e1100 */
[----:B------:R-:W5:Y:S01]  /*1b60*/  LDG.E.EL.U8 R20, desc[UR4][R20.64] ;  /* 0x0000000414147981 */ /* 0x000f62000c2e1100 */
[----:B0-----:R-:W-:-:S04]  /*1b70*/  LEA R40, P6, R16, UR8, 0x2 ;  /* 0x0000000810287c11 */ /* 0x001fc8000f8c10ff */
[----:B------:R-:W-:Y:S02]  /*1b80*/  LEA.HI.X R41, R16, UR9, R37, 0x2, P6 ;  /* 0x0000000910297c11 */ /* 0x000fe4000b0f1425 */
[----:B------:R-:W-:Y:S02]  /*1b90*/  IADD3 R42, P6, R16, UR6, RZ ;  /* 0x00000006102a7c10 */ /* 0x000fe4000ffde0ff */
[----:B------:R0:W3:Y:S02]  /*1ba0*/  LDG.E.EL R16, desc[UR4][R18.64] ;  /* 0x0000000412107981 */ /* 0x0000e4000c2e1900 */
[----:B------:R-:W-:-:S05]  /*1bb0*/  IADD3.X R43, R37, UR7, RZ, P6, !PT ;  /* 0x00000007252b7c10 */ /* 0x000fca000b7fe4ff */
[----:B------:R-:W3:Y:S01]  /*1bc0*/  LDG.E.EL.U8 R42, desc[UR4][R42.64] ;  /* 0x000000042a2a7981 */ /* 0x000ee2000c2e1100 */
[----:B0-----:R-:W-:-:S04]  /*1bd0*/  LEA R18, P6, R14, UR8, 0x2 ;  /* 0x000000080e127c11 */ /* 0x001fc8000f8c10ff */
[----:B------:R-:W-:Y:S02]  /*1be0*/  LEA.HI.X R19, R14, UR9, R38, 0x2, P6 ;  /* 0x000000090e137c11 */ /* 0x000fe4000b0f1426 */
[----:B------:R-:W-:Y:S02]  /*1bf0*/  IADD3 R46, P6, R14, UR6, RZ ;  /* 0x000000060e2e7c10 */ /* 0x000fe4000ffde0ff */
[----:B------:R0:W3:Y:S02]  /*1c00*/  LDG.E.EL R14, desc[UR4][R40.64] ;  /* 0x00000004280e7981 */ /* 0x0000e4000c2e1900 */
[----:B------:R-:W-:Y:S02]  /*1c10*/  IADD3.X R47, R38, UR7, RZ, P6, !PT ;  /* 0x00000007262f7c10 */ /* 0x000fe4000b7fe4ff */
[----:B------:R1:W3:Y:S04]  /*1c20*/  LDG.E.EL R21, desc[UR4][R18.64] ;  /* 0x0000000412157981 */ /* 0x0002e8000c2e1900 */
[----:B------:R-:W3:Y:S01]  /*1c30*/  LDG.E.EL.U8 R46, desc[UR4][R46.64] ;  /* 0x000000042e2e7981 */ /* 0x000ee2000c2e1100 */
[----:B0-----:R-:W-:-:S04]  /*1c40*/  LEA R40, P6, R22, UR8, 0x2 ;  /* 0x0000000816287c11 */ /* 0x001fc8000f8c10ff */
[----:B------:R-:W-:Y:S02]  /*1c50*/  LEA.HI.X R41, R22, UR9, R23, 0x2, P6 ;  /* 0x0000000916297c11 */ /* 0x000fe4000b0f1417 */
[----:B------:R-:W-:-:S03]  /*1c60*/  IADD3 R22, P6, R22, UR6, RZ ;  /* 0x0000000616167c10 */ /* 0x000fc6000ffde0ff */
[----:B------:R-:W3:Y:S01]  /*1c70*/  LDG.E.EL R40, desc[UR4][R40.64] ;  /* 0x0000000428287981 */ /* 0x000ee2000c2e1900 */
[----:B------:R-:W-:Y:S02]  /*1c80*/  IADD3.X R23, R23, UR7, RZ, P6, !PT ;  /* 0x0000000717177c10 */ /* 0x000fe4000b7fe4ff */
[----:B------:R-:W-:-:S04]  /*1c90*/  IADD3 R48, P6, R45, UR6, RZ ;  /* 0x000000062d307c10 */ /* 0x000fc8000ffde0ff */
[----:B------:R-:W-:Y:S02]  /*1ca0*/  IADD3.X R49, R17, UR7, RZ, P6, !PT ;  /* 0x0000000711317c10 */ /* 0x000fe4000b7fe4ff */
[----:B-1----:R-:W-:-:S03]  /*1cb0*/  LEA R18, P6, R45, UR8, 0x2 ;  /* 0x000000082d127c11 */ /* 0x002fc6000f8c10ff */
[----:B------:R-:W3:Y:S01]  /*1cc0*/  LDG.E.EL.U8 R48, desc[UR4][R48.64] ;  /* 0x0000000430307981 */ /* 0x000ee2000c2e1100 */
[----:B------:R-:W-:Y:S02]  /*1cd0*/  LEA.HI.X R19, R45, UR9, R17, 0x2, P6 ;  /* 0x000000092d137c11 */ /* 0x000fe4000b0f1411 */
[----:B------:R-:W-:Y:S01]  /*1ce0*/  IADD3 R50, P6, R7, UR6, RZ ;  /* 0x0000000607327c10 */ /* 0x000fe2000ffde0ff */
[----:B------:R0:W3:Y:S03]  /*1cf0*/  LDG.E.EL.U8 R17, desc[UR4][R22.64] ;  /* 0x0000000416117981 */ /* 0x0000e6000c2e1100 */
[----:B------:R-:W-:Y:S01]  /*1d00*/  IADD3.X R51, R2, UR7, RZ, P6, !PT ;  /* 0x0000000702337c10 */ /* 0x000fe2000b7fe4ff */
[----:B------:R2:W3:Y:S04]  /*1d10*/  LDG.E.EL R18, desc[UR4][R18.64] ;  /* 0x0000000412127981 */ /* 0x0004e8000c2e1900 */
[----:B------:R-:W3:Y:S01]  /*1d20*/  LDG.E.EL.U8 R50, desc[UR4][R50.64] ;  /* 0x0000000432327981 */ /* 0x000ee2000c2e1100 */
[----:B0-----:R-:W-:-:S04]  /*1d30*/  LEA R22, P6, R7, UR8, 0x2 ;  /* 0x0000000807167c11 */ /* 0x001fc8000f8c10ff */
[----:B------:R-:W-:-:S05]  /*1d40*/  LEA.HI.X R23, R7, UR9, R2, 0x2, P6 ;  /* 0x0000000907177c11 */ /* 0x000fca000b0f1402 */
[----:B------:R-:W3:Y:S01]  /*1d50*/  LDG.E.EL R38, desc[UR4][R22.64] ;  /* 0x0000000416267981 */ /* 0x000ee2000c2e1900 */
[----:B------:R-:W-:Y:S01]  /*1d60*/  ISETP.NE.AND P6, PT, R39, RZ, PT ;  /* 0x000000ff2700720c */ /* 0x000fe20003fc5270 */
[C---:B------:R-:W-:Y:S01]  /*1d70*/  FADD R2, R29.reuse, R3 ;  /* 0x000000031d027221 */ /* 0x040fe20000000000 */
[C---:B------:R-:W-:Y:S01]  /*1d80*/  FADD R3, R29.reuse, R4 ;  /* 0x000000041d037221 */ /* 0x040fe20000000000 */
[C---:B------:R-:W-:Y:S02]  /*1d90*/  FADD R24, R29.reuse, R24 ;  /* 0x000000181d187221 */ /* 0x040fe40000000000 */
[----:B------:R-:W-:Y:S01]  /*1da0*/  @!P5 FMUL R2, R2, 0.10000000149011611938 ;  /* 0x3dcccccd0202d820 */ /* 0x000fe20000400000 */
[C---:B------:R-:W-:Y:S01]  /*1db0*/  FADD R26, R29.reuse, R26 ;  /* 0x0000001a1d1a7221 */ /* 0x040fe20000000000 */
[C---:B------:R-:W-:Y:S01]  /*1dc0*/  FADD R7, R29.reuse, R28 ;  /* 0x0000001c1d077221 */ /* 0x040fe20000000000 */
[----:B------:R-:W-:-:S05]  /*1dd0*/  FADD R35, R29, R35 ;  /* 0x000000231d237221 */ /* 0x000fca0000000000 */
[----:B------:R-:W-:Y:S01]  /*1de0*/  @!P6 FMUL R3, R3, 0.10000000149011611938 ;  /* 0x3dcccccd0303e820 */ /* 0x000fe20000400000 */
[----:B------:R-:W-:Y:S01]  /*1df0*/  @!P4 FMUL R24, R24, 0.10000000149011611938 ;  /* 0x3dcccccd1818c820 */ /* 0x000fe20000400000 */
[----:B------:R-:W-:Y:S02]  /*1e00*/  @!P3 FMUL R26, R26, 0.10000000149011611938 ;  /* 0x3dcccccd1a1ab820 */ /* 0x000fe40000400000 */
[----:B------:R-:W-:Y:S01]  /*1e10*/  FADD R2, -R3, R2 ;  /* 0x0000000203027221 */ /* 0x000fe20000000100 */
[----:B------:R-:W-:Y:S01]  /*1e20*/  @!P2 FMUL R7, R7, 0.10000000149011611938 ;  /* 0x3dcccccd0707a820 */ /* 0x000fe20000400000 */
[----:B------:R-:W-:Y:S02]  /*1e30*/  @!P1 FMUL R35, R35, 0.10000000149011611938 ;  /* 0x3dcccccd23239820 */ /* 0x000fe40000400000 */
[----:B------:R-:W-:Y:S01]  /*1e40*/  FFMA R8, R8, R2, R3 ;  /* 0x0000000208087223 */ /* 0x000fe20000000003 */
[----:B------:R-:W-:Y:S01]  /*1e50*/  FADD R7, -R26, R7 ;  /* 0x000000071a077221 */ /* 0x000fe20000000100 */
[----:B------:R-:W-:Y:S01]  /*1e60*/  FADD R35, -R24, R35 ;  /* 0x0000002318237221 */ /* 0x000fe20000000100 */
[----:B------:R-:W0:Y:S02]  /*1e70*/  LDC.64 R2, c[0x0][0x210] ;  /* 0x00008400ff027b82 */ /* 0x000e240000000a00 */
[C---:B------:R-:W-:Y:S01]  /*1e80*/  FFMA R7, R9.reuse, R7, R26 ;  /* 0x0000000709077223 */ /* 0x040fe2000000001a */
[----:B------:R-:W-:Y:S01]  /*1e90*/  FFMA R24, R9, R35, R24 ;  /* 0x0000002309187223 */ /* 0x000fe20000000018 */
[----:B------:R-:W-:Y:S01]  /*1ea0*/  FADD R6, -R15, R6 ;  /* 0x000000060f067221 */ /* 0x000fe20000000100 */
[----:B------:R-:W-:Y:S01]  /*1eb0*/  FADD R36, -R13, R36 ;  /* 0x000000240d247221 */ /* 0x000fe20000000100 */
[----:B------:R-:W-:Y:S01]  /*1ec0*/  FADD R25, -R0, R25 ;  /* 0x0000001900197221 */ /* 0x000fe20000000100 */
[----:B------:R-:W-:Y:S01]  /*1ed0*/  FADD R24, -R7, R24 ;  /* 0x0000001807187221 */ /* 0x000fe20000000100 */
[----:B------:R-:W-:Y:S01]  /*1ee0*/  FADD R8, -R27, R8 ;  /* 0x000000081b087221 */ /* 0x000fe20000000100 */
[----:B------:R-:W-:Y:S01]  /*1ef0*/  FFMA R13, R33, R36, R13 ;  /* 0x00000024210d7223 */ /* 0x000fe2000000000d */
[----:B0-----:R-:W-:-:S04]  /*1f00*/  IMAD.WIDE R2, R5, 0x4, R2 ;  /* 0x0000000405027825 */ /* 0x001fc800078e0202 */
[----:B------:R-:W-:Y:S01]  /*1f10*/  FFMA R5, R32, R24, R7 ;  /* 0x0000001820057223 */ /* 0x000fe20000000007 */
[----:B--2---:R-:W-:-:S04]  /*1f20*/  FADD R19, R29, R44 ;  /* 0x0000002c1d137221 */ /* 0x004fc80000000000 */
[----:B------:R-:W-:Y:S01]  /*1f30*/  @!P0 FMUL R19, R19, 0.10000000149011611938 ;  /* 0x3dcccccd13138820 */ /* 0x000fe20000400000 */
[----:B----4-:R-:W-:Y:S02]  /*1f40*/  ISETP.NE.AND P6, PT, R12, RZ, PT ;  /* 0x000000ff0c00720c */ /* 0x010fe40003fc5270 */
[----:B-----5:R-:W-:Y:S01]  /*1f50*/  ISETP.NE.AND P5, PT, R20, RZ, PT ;  /* 0x000000ff1400720c */ /* 0x020fe20003fa5270 */
[----:B---3--:R-:W-:-:S10]  /*1f60*/  FADD R9, R29, R30 ;  /* 0x0000001e1d097221 */ /* 0x008fd40000000000 */
[----:B------:R-:W-:Y:S01]  /*1f70*/  @!P6 FMUL R9, R9, 0.10000000149011611938 ;  /* 0x3dcccccd0909e820 */ /* 0x000fe20000400000 */
[----:B------:R-:W-:Y:S01]  /*1f80*/  ISETP.NE.AND P4, PT, R42, RZ, PT ;  /* 0x000000ff2a00720c */ /* 0x000fe20003f85270 */
[----:B------:R-:W-:-:S04]  /*1f90*/  FADD R16, R29, R16 ;  /* 0x000000101d107221 */ /* 0x000fc80000000000 */
[----:B------:R-:W-:Y:S01]  /*1fa0*/  @!P5 FMUL R16, R16, 0.10000000149011611938 ;  /* 0x3dcccccd1010d820 */ /* 0x000fe20000400000 */
[C---:B------:R-:W-:Y:S01]  /*1fb0*/  FADD R14, R29.reuse, R14 ;  /* 0x0000000e1d0e7221 */ /* 0x040fe20000000000 */
[----:B------:R-:W-:Y:S01]  /*1fc0*/  ISETP.NE.AND P3, PT, R46, RZ, PT ;  /* 0x000000ff2e00720c */ /* 0x000fe20003f65270 */
[----:B------:R-:W-:-:S05]  /*1fd0*/  FADD R4, R29, R21 ;  /* 0x000000151d047221 */ /* 0x000fca0000000000 */
[----:B------:R-:W-:Y:S01]  /*1fe0*/  @!P4 FMUL R14, R14, 0.10000000149011611938 ;  /* 0x3dcccccd0e0ec820 */ /* 0x000fe20000400000 */
[----:B------:R-:W-:-:S03]  /*1ff0*/  FADD R16, -R9, R16 ;  /* 0x0000001009107221 */ /* 0x000fc60000000100 */
[----:B------:R-:W-:Y:S01]  /*2000*/  FADD R14, -R19, R14 ;  /* 0x0000000e130e7221 */ /* 0x000fe20000000100 */
[----:B------:R-:W-:Y:S02]  /*2010*/  ISETP.NE.AND P1, PT, R48, RZ, PT ;  /* 0x000000ff3000720c */ /* 0x000fe40003f25270 */
[----:B------:R-:W-:Y:S02]  /*2020*/  ISETP.NE.AND P2, PT, R17, RZ, PT ;  /* 0x000000ff1100720c */ /* 0x000fe40003f45270 */
[----:B------:R-:W-:Y:S01]  /*2030*/  ISETP.NE.AND P0, PT, R50, RZ, PT ;  /* 0x000000ff3200720c */ /* 0x000fe20003f05270 */
[C---:B------:R-:W-:Y:S01]  /*2040*/  FADD R17, R29.reuse, R40 ;  /* 0x000000281d117221 */ /* 0x040fe20000000000 */
[----:B------:R-:W-:Y:S01]  /*2050*/  FADD R18, R29, R18 ;  /* 0x000000121d127221 */ /* 0x000fe20000000000 */
[----:B------:R-:W-:-:S08]  /*2060*/  @!P3 FMUL R4, R4, 0.10000000149011611938 ;  /* 0x3dcccccd0404b820 */ /* 0x000fd00000400000 */
[----:B------:R-:W-:Y:S01]  /*2070*/  @!P2 FMUL R17, R17, 0.10000000149011611938 ;  /* 0x3dcccccd1111a820 */ /* 0x000fe20000400000 */
[----:B------:R-:W-:Y:S01]  /*2080*/  @!P1 FMUL R18, R18, 0.10000000149011611938 ;  /* 0x3dcccccd12129820 */ /* 0x000fe20000400000 */
[----:B------:R-:W-:-:S04]  /*2090*/  FADD R29, R29, R38 ;  /* 0x000000261d1d7221 */ /* 0x000fc80000000000 */
[----:B------:R-:W-:Y:S01]  /*20a0*/  @!P0 FMUL R29, R29, 0.10000000149011611938 ;  /* 0x3dcccccd1d1d8820 */ /* 0x000fe20000400000 */
[----:B------:R-:W-:-:S03]  /*20b0*/  FADD R17, -R4, R17 ;  /* 0x0000001104117221 */ /* 0x000fc60000000100 */
[----:B------:R-:W-:Y:S01]  /*20c0*/  FADD R29, -R18, R29 ;  /* 0x0000001d121d7221 */ /* 0x000fe20000000100 */
[C---:B------:R-:W-:Y:S01]  /*20d0*/  FFMA R9, R10.reuse, R16, R9 ;  /* 0x000000100a097223 */ /* 0x040fe20000000009 */
[----:B------:R-:W-:Y:S01]  /*20e0*/  FFMA R10, R10, R14, R19 ;  /* 0x0000000e0a0a7223 */ /* 0x000fe20000000013 */
[C---:B------:R-:W-:Y:S01]  /*20f0*/  FFMA R17, R11.reuse, R17, R4 ;  /* 0x000000110b117223 */ /* 0x040fe20000000004 */
[----:B------:R-:W-:Y:S01]  /*2100*/  FFMA R18, R11, R29, R18 ;  /* 0x0000001d0b127223 */ /* 0x000fe20000000012 */
[----:B------:R-:W-:Y:S01]  /*2110*/  FADD R12, -R34, R31 ;  /* 0x0000001f220c7221 */ /* 0x000fe20000000100 */
[----:B------:R-:W-:Y:S02]  /*2120*/  FADD R10, -R9, R10 ;  /* 0x0000000a090a7221 */ /* 0x000fe40000000100 */
[----:B------:R-:W-:Y:S01]  /*2130*/  FADD R18, -R17, R18 ;  /* 0x0000001211127221 */ /* 0x000fe20000000100 */
[C---:B------:R-:W-:Y:S01]  /*2140*/  FFMA R14, R33.reuse, R6, R15 ;  /* 0x00000006210e7223 */ /* 0x040fe2000000000f */
[C---:B------:R-:W-:Y:S01]  /*2150*/  FFMA R12, R33.reuse, R12, R34 ;  /* 0x0000000c210c7223 */ /* 0x040fe20000000022 */
[----:B------:R-:W-:Y:S01]  /*2160*/  FFMA R15, R33, R25, R0 ;  /* 0x00000019210f7223 */ /* 0x000fe20000000000 */
[C---:B------:R-:W-:Y:S01]  /*2170*/  FFMA R4, R32.reuse, R8, R27 ;  /* 0x0000000820047223 */ /* 0x040fe2000000001b */
[C---:B------:R-:W-:Y:S01]  /*2180*/  FFMA R6, R32.reuse, R10, R9 ;  /* 0x0000000a20067223 */ /* 0x040fe20000000009 */
[----:B------:R-:W-:-:S02]  /*2190*/  FFMA R7, R32, R18, R17 ;  /* 0x0000001220077223 */ /* 0x000fc40000000011 */
[----:B------:R-:W-:Y:S04]  /*21a0*/  STG.E.128 desc[UR4][R2.64], R12 ;  /* 0x0000000c02007986 */ /* 0x000fe8000c101d04 */
[----:B------:R-:W-:Y:S01]  /*21b0*/  STG.E.128 desc[UR4][R2.64+0x800], R4 ;  /* 0x0008000402007986 */ /* 0x000fe2000c101d04 */
[----:B------:R-:W-:Y:S05]  /*21c0*/  EXIT ;  /* 0x000000000000794d */ /* 0x000fea0003800000 */
.L_x_0:
[----:B------:R-:W-:-:S00]  /*21d0*/  BRA `(.L_x_0) ;  /* 0xfffffffc00fc7947 */ /* 0x000fc0000383ffff */
[----:B------:R-:W-:-:S00]  /*21e0*/  NOP ;  /* 0x0000000000007918 */ /* 0x000fc00000000000 */
        /* <DEDUP_REMOVED lines=9> */
.L_x_1:


//--------------------- .nv.constant0.triton_poi_fused__unsafe_index_add_convolution_leaky_relu_mul_sub_21 --------------------------
	.section	.nv.constant0.triton_poi_fused__unsafe_index_add_convolution_leaky_relu_mul_sub_21,"a",@progbits
	.sectionflags	@""
	.align	4
.nv.constant0.triton_poi_fused__unsafe_index_add_convolution_leaky_relu_mul_sub_21:
	.zero		612
